	.target	sm_90a

	.elftype	@"ET_EXEC"


//--------------------- .note.nv.tkinfo           --------------------------
	.section	.note.nv.tkinfo,"",@"SHT_NOTE"
	.sectionflags	@"SHF_NOTE_NV_TKINFO"
	.tkinfo
        /*0018*/ 	.word	0x00000002
        /*0030*/ 	.string	""
        /*0030*/ 	.string	"ptxas"
        /*0030*/ 	.string	"Cuda compilation tools, release 13.0, V13.0.88"
        /*0030*/ 	.string	"Build cuda_13.0.r13.0/compiler.36424714_0"
        /*0030*/ 	.string	"-arch sm_90a -m 64 "



//--------------------- .note.nv.cuinfo           --------------------------
	.section	.note.nv.cuinfo,"",@"SHT_NOTE"
	.sectionflags	@"SHF_NOTE_NV_CUINFO"
        /*0018*/ 	.short	0x0002
        /*001a*/ 	.short	0x005a
        /*001c*/ 	.short	0x0082
	.zero		2


//--------------------- .nv.info                  --------------------------
	.section	.nv.info,"",@"SHT_CUDA_INFO"
	.align	4


	//----- nvinfo : EIATTR_REGCOUNT
	.align		4
        /*0000*/ 	.byte	0x04, 0x2f
        /*0002*/ 	.short	(.L_12 - .L_11)
	.align		4
.L_11:
        /*0004*/ 	.word	index@(_ZN7cutlass13device_kernelINS_4gemm6kernel13GemmUniversalIN4cute5tupleIJiiiiEEENS1_10collective13CollectiveMmaINS1_37MainloopSm90TmaGmmaWarpSpecializedFP8ILi7ENS5_IJNS4_1CILi1EEENSA_ILi2EEESB_EEENS1_35KernelTmaWarpSpecializedCooperativeEEENS5_IJNSA_ILi128EEESG_SG_EEENS_12float_e4m3_tENS5_IJlSB_lEEESI_SJ_NS4_8TiledMMAINS4_8MMA_AtomIJNS4_4SM904GMMA31MMA_64x128x32_F32E4M3E4M3_SS_TNILNSN_7ScaleInE1ELSP_1EEEEEENS4_6LayoutINS5_IJSC_SB_SB_EEENS5_IJSB_NSA_ILi0EEESU_EEEEENS5_IJNS4_10UnderscoreESX_SX_EEEEENS4_23SM90_TMA_LOAD_MULTICASTENS4_14ComposedLayoutINS4_7SwizzleILi3ELi4ELi3EEENS4_18smem_ptr_flag_bitsILi8EEENSS_INS5_IJNSA_ILi8EEESG_EEENS5_IJSG_SB_EEEEEEEvNS4_8identityENS4_13SM90_TMA_LOADES1A_vS1B_EENS_8epilogue10collective6detail29Sm90TmaWarpSpecializedAdapterINS1F_15DefaultEpilogueISI_SJ_SJ_NS1E_6thread17LinearCombinationISI_Li1EffLNS1J_9ScaleType4KindE0ELNS_15FloatRoundStyleE2ESI_EENS1_15EpilogueDefaultEEEEEvvEEEEvNT_6ParamsE)
        /*0008*/ 	.word	0x000000a8


	//----- nvinfo : EIATTR_FRAME_SIZE
	.align		4
.L_12:
        /*000c*/ 	.byte	0x04, 0x11
        /*000e*/ 	.short	(.L_14 - .L_13)
	.align		4
.L_13:
        /*0010*/ 	.word	index@(_ZN7cutlass13device_kernelINS_4gemm6kernel13GemmUniversalIN4cute5tupleIJiiiiEEENS1_10collective13CollectiveMmaINS1_37MainloopSm90TmaGmmaWarpSpecializedFP8ILi7ENS5_IJNS4_1CILi1EEENSA_ILi2EEESB_EEENS1_35KernelTmaWarpSpecializedCooperativeEEENS5_IJNSA_ILi128EEESG_SG_EEENS_12float_e4m3_tENS5_IJlSB_lEEESI_SJ_NS4_8TiledMMAINS4_8MMA_AtomIJNS4_4SM904GMMA31MMA_64x128x32_F32E4M3E4M3_SS_TNILNSN_7ScaleInE1ELSP_1EEEEEENS4_6LayoutINS5_IJSC_SB_SB_EEENS5_IJSB_NSA_ILi0EEESU_EEEEENS5_IJNS4_10UnderscoreESX_SX_EEEEENS4_23SM90_TMA_LOAD_MULTICASTENS4_14ComposedLayoutINS4_7SwizzleILi3ELi4ELi3EEENS4_18smem_ptr_flag_bitsILi8EEENSS_INS5_IJNSA_ILi8EEESG_EEENS5_IJSG_SB_EEEEEEEvNS4_8identityENS4_13SM90_TMA_LOADES1A_vS1B_EENS_8epilogue10collective6detail29Sm90TmaWarpSpecializedAdapterINS1F_15DefaultEpilogueISI_SJ_SJ_NS1E_6thread17LinearCombinationISI_Li1EffLNS1J_9ScaleType4KindE0ELNS_15FloatRoundStyleE2ESI_EENS1_15EpilogueDefaultEEEEEvvEEEEvNT_6ParamsE)
        /*0014*/ 	.word	0x00000000


	//----- nvinfo : EIATTR_MIN_STACK_SIZE
	.align		4
.L_14:
        /*0018*/ 	.byte	0x04, 0x12
        /*001a*/ 	.short	(.L_16 - .L_15)
	.align		4
.L_15:
        /*001c*/ 	.word	index@(_ZN7cutlass13device_kernelINS_4gemm6kernel13GemmUniversalIN4cute5tupleIJiiiiEEENS1_10collective13CollectiveMmaINS1_37MainloopSm90TmaGmmaWarpSpecializedFP8ILi7ENS5_IJNS4_1CILi1EEENSA_ILi2EEESB_EEENS1_35KernelTmaWarpSpecializedCooperativeEEENS5_IJNSA_ILi128EEESG_SG_EEENS_12float_e4m3_tENS5_IJlSB_lEEESI_SJ_NS4_8TiledMMAINS4_8MMA_AtomIJNS4_4SM904GMMA31MMA_64x128x32_F32E4M3E4M3_SS_TNILNSN_7ScaleInE1ELSP_1EEEEEENS4_6LayoutINS5_IJSC_SB_SB_EEENS5_IJSB_NSA_ILi0EEESU_EEEEENS5_IJNS4_10UnderscoreESX_SX_EEEEENS4_23SM90_TMA_LOAD_MULTICASTENS4_14ComposedLayoutINS4_7SwizzleILi3ELi4ELi3EEENS4_18smem_ptr_flag_bitsILi8EEENSS_INS5_IJNSA_ILi8EEESG_EEENS5_IJSG_SB_EEEEEEEvNS4_8identityENS4_13SM90_TMA_LOADES1A_vS1B_EENS_8epilogue10collective6detail29Sm90TmaWarpSpecializedAdapterINS1F_15DefaultEpilogueISI_SJ_SJ_NS1E_6thread17LinearCombinationISI_Li1EffLNS1J_9ScaleType4KindE0ELNS_15FloatRoundStyleE2ESI_EENS1_15EpilogueDefaultEEEEEvvEEEEvNT_6ParamsE)
        /*0020*/ 	.word	0x00000000
.L_16:


//--------------------- .nv.compat                --------------------------
	.section	.nv.compat,"",@"SHT_CUDA_COMPAT_INFO"
	.align	4
        /*0000*/ 	.byte	0x02, 0x09, 0x01, 0x00, 0x02, 0x02, 0x04, 0x00, 0x02, 0x05, 0x05, 0x00, 0x03, 0x07, 0x01, 0x01
        /*0010*/ 	.byte	0x02, 0x03, 0x01, 0x00, 0x02, 0x06, 0x01, 0x00, 0x04, 0x0b, 0x08, 0x00, 0x00, 0x00, 0x00, 0x00
        /*0020*/ 	.byte	0x00, 0x00, 0x00, 0x00


//--------------------- .nv.info._ZN7cutlass13device_kernelINS_4gemm6kernel13GemmUniversalIN4cute5tupleIJiiiiEEENS1_10collective13CollectiveMmaINS1_37MainloopSm90TmaGmmaWarpSpecializedFP8ILi7ENS5_IJNS4_1CILi1EEENSA_ILi2EEESB_EEENS1_35KernelTmaWarpSpecializedCooperativeEEENS5_IJNSA_ILi128EEESG_SG_EEENS_12float_e4m3_tENS5_IJlSB_lEEESI_SJ_NS4_8TiledMMAINS4_8MMA_AtomIJNS4_4SM904GMMA31MMA_64x128x32_F32E4M3E4M3_SS_TNILNSN_7ScaleInE1ELSP_1EEEEEENS4_6LayoutINS5_IJSC_SB_SB_EEENS5_IJSB_NSA_ILi0EEESU_EEEEENS5_IJNS4_10UnderscoreESX_SX_EEEEENS4_23SM90_TMA_LOAD_MULTICASTENS4_14ComposedLayoutINS4_7SwizzleILi3ELi4ELi3EEENS4_18smem_ptr_flag_bitsILi8EEENSS_INS5_IJNSA_ILi8EEESG_EEENS5_IJSG_SB_EEEEEEEvNS4_8identityENS4_13SM90_TMA_LOADES1A_vS1B_EENS_8epilogue10collective6detail29Sm90TmaWarpSpecializedAdapterINS1F_15DefaultEpilogueISI_SJ_SJ_NS1E_6thread17LinearCombinationISI_Li1EffLNS1J_9ScaleType4KindE0ELNS_15FloatRoundStyleE2ESI_EENS1_15EpilogueDefaultEEEEEvvEEEEvNT_6ParamsE --------------------------
	.section	.nv.info._ZN7cutlass13device_kernelINS_4gemm6kernel13GemmUniversalIN4cute5tupleIJiiiiEEENS1_10collective13CollectiveMmaINS1_37MainloopSm90TmaGmmaWarpSpecializedFP8ILi7ENS5_IJNS4_1CILi1EEENSA_ILi2EEESB_EEENS1_35KernelTmaWarpSpecializedCooperativeEEENS5_IJNSA_ILi128EEESG_SG_EEENS_12float_e4m3_tENS5_IJlSB_lEEESI_SJ_NS4_8TiledMMAINS4_8MMA_AtomIJNS4_4SM904GMMA31MMA_64x128x32_F32E4M3E4M3_SS_TNILNSN_7ScaleInE1ELSP_1EEEEEENS4_6LayoutINS5_IJSC_SB_SB_EEENS5_IJSB_NSA_ILi0EEESU_EEEEENS5_IJNS4_10UnderscoreESX_SX_EEEEENS4_23SM90_TMA_LOAD_MULTICASTENS4_14ComposedLayoutINS4_7SwizzleILi3ELi4ELi3EEENS4_18smem_ptr_flag_bitsILi8EEENSS_INS5_IJNSA_ILi8EEESG_EEENS5_IJSG_SB_EEEEEEEvNS4_8identityENS4_13SM90_TMA_LOADES1A_vS1B_EENS_8epilogue10collective6detail29Sm90TmaWarpSpecializedAdapterINS1F_15DefaultEpilogueISI_SJ_SJ_NS1E_6thread17LinearCombinationISI_Li1EffLNS1J_9ScaleType4KindE0ELNS_15FloatRoundStyleE2ESI_EENS1_15EpilogueDefaultEEEEEvvEEEEvNT_6ParamsE,"",@"SHT_CUDA_INFO"
	.sectionflags	@""
	.align	4


	//----- nvinfo : EIATTR_CUDA_API_VERSION
	.align		4
        /*0000*/ 	.byte	0x04, 0x37
        /*0002*/ 	.short	(.L_18 - .L_17)
.L_17:
        /*0004*/ 	.word	0x00000082


	//----- nvinfo : EIATTR_KPARAM_INFO
	.align		4
.L_18:
        /*0008*/ 	.byte	0x04, 0x17
        /*000a*/ 	.short	(.L_20 - .L_19)
.L_19:
        /*000c*/ 	.word	0x00000000
        /*0010*/ 	.short	0x0000
        /*0012*/ 	.short	0x0070
        /*0014*/ 	.byte	0x00, 0xf0, 0x01, 0x10


	//----- nvinfo : EIATTR_SPARSE_MMA_MASK
	.align		4
.L_20:
        /*0018*/ 	.byte	0x03, 0x50
        /*001a*/ 	.short	0x0000


	//----- nvinfo : EIATTR_MAXREG_COUNT
	.align		4
        /*001c*/ 	.byte	0x03, 0x1b
        /*001e*/ 	.short	0x00a8


	//----- nvinfo : EIATTR_NUM_BARRIERS
	.align		4
        /*0020*/ 	.byte	0x02, 0x4c
        /*0022*/ 	.byte	0x01
	.zero		1


	//----- nvinfo : EIATTR_MERCURY_ISA_VERSION
	.align		4
        /*0024*/ 	.byte	0x03, 0x5f
        /*0026*/ 	.short	0x0101


	//----- nvinfo : EIATTR_INT_WARP_WIDE_INSTR_OFFSETS
	.align		4
        /*0028*/ 	.byte	0x04, 0x31
        /*002a*/ 	.short	(.L_22 - .L_21)


	//   ....[0]....
.L_21:
        /*002c*/ 	.word	0x000004a0


	//   ....[1]....
        /*0030*/ 	.word	0x000004c0


	//   ....[2]....
        /*0034*/ 	.word	0x00000690


	//----- nvinfo : EIATTR_COOP_GROUP_MASK_REGIDS
	.align		4
.L_22:
        /*0038*/ 	.byte	0x04, 0x29
        /*003a*/ 	.short	(.L_24 - .L_23)


	//   ....[0]....
.L_23:
        /*003c*/ 	.word	0xffffffff


	//   ....[1]....
        /*0040*/ 	.word	0xffffffff


	//   ....[2]....
        /*0044*/ 	.word	0xffffffff


	//   ....[3]....
        /*0048*/ 	.word	0xffffffff


	//   ....[4]....
        /*004c*/ 	.word	0xffffffff


	//   ....[5]....
        /*0050*/ 	.word	0xffffffff


	//----- nvinfo : EIATTR_COOP_GROUP_INSTR_OFFSETS
	.align		4
.L_24:
        /*0054*/ 	.byte	0x04, 0x28
        /*0056*/ 	.short	(.L_26 - .L_25)


	//   ....[0]....
.L_25:
        /*0058*/ 	.word	0x00000060


	//   ....[1]....
        /*005c*/ 	.word	0x00000070


	//   ....[2]....
        /*0060*/ 	.word	0x00000130


	//   ....[3]....
        /*0064*/ 	.word	0x00000320


	//   ....[4]....
        /*0068*/ 	.word	0x000007d0


	//   ....[5]....
        /*006c*/ 	.word	0x00001250


	//----- nvinfo : EIATTR_REG_RECONFIG
	.align		4
.L_26:
        /*0070*/ 	.byte	0x01, 0x54
	.zero		2


	//----- nvinfo : EIATTR_MBARRIER_INSTR_OFFSETS
	.align		4
        /*0074*/ 	.byte	0x04, 0x39
        /*0076*/ 	.short	(.L_28 - .L_27)


	//   ....[0]....
.L_27:
        /*0078*/ 	.word	0x00000230
        /*007c*/ 	.word	0x000000ff
        /*0080*/ 	.word	0x00000000
        /*0084*/ 	.short	0x0100
        /*0086*/ 	.byte	0x08
	.zero		1


	//   ....[1]....
        /*0088*/ 	.word	0x00000240
        /*008c*/ 	.word	0x000000ff
        /*0090*/ 	.word	0x00000038
        /*0094*/ 	.short	0x0100
        /*0096*/ 	.byte	0x08
	.zero		1


	//   ....[2]....
        /*0098*/ 	.word	0x00000250
        /*009c*/ 	.word	0x000000ff
        /*00a0*/ 	.word	0x00000008
        /*00a4*/ 	.short	0x0100
        /*00a6*/ 	.byte	0x08
	.zero		1


	//   ....[3]....
        /*00a8*/ 	.word	0x00000260
        /*00ac*/ 	.word	0x000000ff
        /*00b0*/ 	.word	0x00000040
        /*00b4*/ 	.short	0x0100
        /*00b6*/ 	.byte	0x08
	.zero		1


	//   ....[4]....
        /*00b8*/ 	.word	0x00000270
        /*00bc*/ 	.word	0x000000ff
        /*00c0*/ 	.word	0x00000010
        /*00c4*/ 	.short	0x0100
        /*00c6*/ 	.byte	0x08
	.zero		1


	//   ....[5]....
        /*00c8*/ 	.word	0x00000280
        /*00cc*/ 	.word	0x000000ff
        /*00d0*/ 	.word	0x00000048
        /*00d4*/ 	.short	0x0100
        /*00d6*/ 	.byte	0x08
	.zero		1


	//   ....[6]....
        /*00d8*/ 	.word	0x00000290
        /*00dc*/ 	.word	0x000000ff
        /*00e0*/ 	.word	0x00000018
        /*00e4*/ 	.short	0x0100
        /*00e6*/ 	.byte	0x08
	.zero		1


	//   ....[7]....
        /*00e8*/ 	.word	0x000002a0
        /*00ec*/ 	.word	0x000000ff
        /*00f0*/ 	.word	0x00000050
        /*00f4*/ 	.short	0x0100
        /*00f6*/ 	.byte	0x08
	.zero		1


	//   ....[8]....
        /*00f8*/ 	.word	0x000002b0
        /*00fc*/ 	.word	0x000000ff
        /*0100*/ 	.word	0x00000020
        /*0104*/ 	.short	0x0100
        /*0106*/ 	.byte	0x08
	.zero		1


	//   ....[9]....
        /*0108*/ 	.word	0x000002c0
        /*010c*/ 	.word	0x000000ff
        /*0110*/ 	.word	0x00000058
        /*0114*/ 	.short	0x0100
        /*0116*/ 	.byte	0x08
	.zero		1


	//   ....[10]....
        /*0118*/ 	.word	0x000002d0
        /*011c*/ 	.word	0x000000ff
        /*0120*/ 	.word	0x00000028
        /*0124*/ 	.short	0x0100
        /*0126*/ 	.byte	0x08
	.zero		1


	//   ....[11]....
        /*0128*/ 	.word	0x000002e0
        /*012c*/ 	.word	0x000000ff
        /*0130*/ 	.word	0x00000060
        /*0134*/ 	.short	0x0100
        /*0136*/ 	.byte	0x08
	.zero		1


	//   ....[12]....
        /*0138*/ 	.word	0x000002f0
        /*013c*/ 	.word	0x000000ff
        /*0140*/ 	.word	0x00000030
        /*0144*/ 	.short	0x0100
        /*0146*/ 	.byte	0x08
	.zero		1


	//   ....[13]....
        /*0148*/ 	.word	0x00000300
        /*014c*/ 	.word	0x000000ff
        /*0150*/ 	.word	0x00000068
        /*0154*/ 	.short	0x0100
        /*0156*/ 	.byte	0x08
	.zero		1


	//   ....[14]....
        /*0158*/ 	.word	0x00000730
        /*015c*/ 	.word	0x000000ff
        /*0160*/ 	.word	0x00000080
        /*0164*/ 	.short	0x0100
        /*0166*/ 	.byte	0x06
	.zero		1


	//   ....[15]....
        /*0168*/ 	.word	0x00000780
        /*016c*/ 	.word	0x000000ff
        /*0170*/ 	.word	0x00000088
        /*0174*/ 	.short	0x0100
        /*0176*/ 	.byte	0x06
	.zero		1


	//   ....[16]....
        /*0178*/ 	.word	0x00001770
        /*017c*/ 	.word	0x000000ff
        /*0180*/ 	.word	0x00000000
        /*0184*/ 	.short	0x010a
        /*0186*/ 	.byte	0x06
	.zero		1


	//   ....[17]....
        /*0188*/ 	.word	0x000017b0
        /*018c*/ 	.word	0x000000ff
        /*0190*/ 	.word	0x00000000
        /*0194*/ 	.short	0x010a
        /*0196*/ 	.byte	0x06
	.zero		1


	//   ....[18]....
        /*0198*/ 	.word	0x00002190
        /*019c*/ 	.word	0x000000ff
        /*01a0*/ 	.word	0x00000000
        /*01a4*/ 	.short	0x010a
        /*01a6*/ 	.byte	0x0c
	.zero		1


	//   ....[19]....
        /*01a8*/ 	.word	0x000021d0
        /*01ac*/ 	.word	0x000000ff
        /*01b0*/ 	.word	0x00000000
        /*01b4*/ 	.short	0x010a
        /*01b6*/ 	.byte	0x0c
	.zero		1


	//   ....[20]....
        /*01b8*/ 	.word	0x000028c0
        /*01bc*/ 	.word	0x0000008e
        /*01c0*/ 	.word	0x00000000
        /*01c4*/ 	.short	0x0101
        /*01c6*/ 	.byte	0x3f
	.zero		1


	//   ....[21]....
        /*01c8*/ 	.word	0x00002f60
        /*01cc*/ 	.word	0x0000000b
        /*01d0*/ 	.word	0x00000000
        /*01d4*/ 	.short	0x0101
        /*01d6*/ 	.byte	0x3f
	.zero		1


	//   ....[22]....
        /*01d8*/ 	.word	0x00008870
        /*01dc*/ 	.word	0x00000016
        /*01e0*/ 	.word	0x00000038
        /*01e4*/ 	.short	0x010a
        /*01e6*/ 	.byte	0x3f
	.zero		1


	//   ....[23]....
        /*01e8*/ 	.word	0x00008ca0
        /*01ec*/ 	.word	0x00000008
        /*01f0*/ 	.word	0x00000088
        /*01f4*/ 	.short	0x0101
        /*01f6*/ 	.byte	0x3f
	.zero		1


	//   ....[24]....
        /*01f8*/ 	.word	0x00009320
        /*01fc*/ 	.word	0x00000006
        /*0200*/ 	.word	0x00000000
        /*0204*/ 	.short	0x010a
        /*0206*/ 	.byte	0x3f
	.zero		1


	//   ....[25]....
        /*0208*/ 	.word	0x000093a0
        /*020c*/ 	.word	0x00000007
        /*0210*/ 	.word	0x00000000
        /*0214*/ 	.short	0x010a
        /*0216*/ 	.byte	0x3f
	.zero		1


	//   ....[26]....
        /*0218*/ 	.word	0x00009430
        /*021c*/ 	.word	0x00000006
        /*0220*/ 	.word	0x00000000
        /*0224*/ 	.short	0x010a
        /*0226*/ 	.byte	0x3f
	.zero		1


	//   ....[27]....
        /*0228*/ 	.word	0x000094c0
        /*022c*/ 	.word	0x00000009
        /*0230*/ 	.word	0x00000000
        /*0234*/ 	.short	0x010a
        /*0236*/ 	.byte	0x3f
	.zero		1


	//   ....[28]....
        /*0238*/ 	.word	0x00009550
        /*023c*/ 	.word	0x0000000a
        /*0240*/ 	.word	0x00000000
        /*0244*/ 	.short	0x010a
        /*0246*/ 	.byte	0x3f
	.zero		1


	//   ....[29]....
        /*0248*/ 	.word	0x000095e0
        /*024c*/ 	.word	0x0000000b
        /*0250*/ 	.word	0x00000000
        /*0254*/ 	.short	0x010a
        /*0256*/ 	.byte	0x3f
	.zero		1


	//   ....[30]....
        /*0258*/ 	.word	0x00009670
        /*025c*/ 	.word	0x00000003
        /*0260*/ 	.word	0x00000000
        /*0264*/ 	.short	0x010a
        /*0266*/ 	.byte	0x3f
	.zero		1


	//   ....[31]....
        /*0268*/ 	.word	0x000096e0
        /*026c*/ 	.word	0x0000000c
        /*0270*/ 	.word	0x00000000
        /*0274*/ 	.short	0x010a
        /*0276*/ 	.byte	0x3f
	.zero		1


	//   ....[32]....
        /*0278*/ 	.word	0x00009740
        /*027c*/ 	.word	0x0000008e
        /*0280*/ 	.word	0x00000000
        /*0284*/ 	.short	0x010a
        /*0286*/ 	.byte	0x3f
	.zero		1


	//   ....[33]....
        /*0288*/ 	.word	0x00009810
        /*028c*/ 	.word	0x00000016
        /*0290*/ 	.word	0x00000038
        /*0294*/ 	.short	0x010a
        /*0296*/ 	.byte	0x3f
	.zero		1


	//   ....[34]....
        /*0298*/ 	.word	0x000098e0
        /*029c*/ 	.word	0x00000006
        /*02a0*/ 	.word	0x00000000
        /*02a4*/ 	.short	0x010a
        /*02a6*/ 	.byte	0x3f
	.zero		1


	//   ....[35]....
        /*02a8*/ 	.word	0x00009930
        /*02ac*/ 	.word	0x00000007
        /*02b0*/ 	.word	0x00000000
        /*02b4*/ 	.short	0x010a
        /*02b6*/ 	.byte	0x3f
	.zero		1


	//   ....[36]....
        /*02b8*/ 	.word	0x00009980
        /*02bc*/ 	.word	0x00000006
        /*02c0*/ 	.word	0x00000000
        /*02c4*/ 	.short	0x010a
        /*02c6*/ 	.byte	0x3f
	.zero		1


	//   ....[37]....
        /*02c8*/ 	.word	0x000099d0
        /*02cc*/ 	.word	0x00000009
        /*02d0*/ 	.word	0x00000000
        /*02d4*/ 	.short	0x010a
        /*02d6*/ 	.byte	0x3f
	.zero		1


	//   ....[38]....
        /*02d8*/ 	.word	0x00009a20
        /*02dc*/ 	.word	0x0000000a
        /*02e0*/ 	.word	0x00000000
        /*02e4*/ 	.short	0x010a
        /*02e6*/ 	.byte	0x3f
	.zero		1


	//   ....[39]....
        /*02e8*/ 	.word	0x00009a70
        /*02ec*/ 	.word	0x0000000b
        /*02f0*/ 	.word	0x00000000
        /*02f4*/ 	.short	0x010a
        /*02f6*/ 	.byte	0x3f
	.zero		1


	//----- nvinfo : EIATTR_NUM_MBARRIERS
	.align		4
.L_28:
        /*02f8*/ 	.byte	0x03, 0x38
        /*02fa*/ 	.short	0x0010


	//----- nvinfo : EIATTR_EXIT_INSTR_OFFSETS
	.align		4
        /*02fc*/ 	.byte	0x04, 0x1c
        /*02fe*/ 	.short	(.L_30 - .L_29)


	//   ....[0]....
.L_29:
        /*0300*/ 	.word	0x00000930


	//   ....[1]....
        /*0304*/ 	.word	0x00001120


	//   ....[2]....
        /*0308*/ 	.word	0x00007f90


	//   ....[3]....
        /*030c*/ 	.word	0x000084f0


	//   ....[4]....
        /*0310*/ 	.word	0x000096c0


	//----- nvinfo : EIATTR_MAX_THREADS
	.align		4
.L_30:
        /*0314*/ 	.byte	0x04, 0x05
        /*0316*/ 	.short	(.L_32 - .L_31)
.L_31:
        /*0318*/ 	.word	0x00000180
        /*031c*/ 	.word	0x00000001
        /*0320*/ 	.word	0x00000001


	//----- nvinfo : EIATTR_CRS_STACK_SIZE
	.align		4
.L_32:
        /*0324*/ 	.byte	0x04, 0x1e
        /*0326*/ 	.short	(.L_34 - .L_33)
.L_33:
        /*0328*/ 	.word	0x00000000


	//----- nvinfo : EIATTR_CBANK_PARAM_SIZE
	.align		4
.L_34:
        /*032c*/ 	.byte	0x03, 0x19
        /*032e*/ 	.short	0x0470


	//----- nvinfo : EIATTR_PARAM_CBANK
	.align		4
        /*0330*/ 	.byte	0x04, 0x0a
        /*0332*/ 	.short	(.L_36 - .L_35)
	.align		4
.L_35:
        /*0334*/ 	.word	index@(.nv.constant0._ZN7cutlass13device_kernelINS_4gemm6kernel13GemmUniversalIN4cute5tupleIJiiiiEEENS1_10collective13CollectiveMmaINS1_37MainloopSm90TmaGmmaWarpSpecializedFP8ILi7ENS5_IJNS4_1CILi1EEENSA_ILi2EEESB_EEENS1_35KernelTmaWarpSpecializedCooperativeEEENS5_IJNSA_ILi128EEESG_SG_EEENS_12float_e4m3_tENS5_IJlSB_lEEESI_SJ_NS4_8TiledMMAINS4_8MMA_AtomIJNS4_4SM904GMMA31MMA_64x128x32_F32E4M3E4M3_SS_TNILNSN_7ScaleInE1ELSP_1EEEEEENS4_6LayoutINS5_IJSC_SB_SB_EEENS5_IJSB_NSA_ILi0EEESU_EEEEENS5_IJNS4_10UnderscoreESX_SX_EEEEENS4_23SM90_TMA_LOAD_MULTICASTENS4_14ComposedLayoutINS4_7SwizzleILi3ELi4ELi3EEENS4_18smem_ptr_flag_bitsILi8EEENSS_INS5_IJNSA_ILi8EEESG_EEENS5_IJSG_SB_EEEEEEEvNS4_8identityENS4_13SM90_TMA_LOADES1A_vS1B_EENS_8epilogue10collective6detail29Sm90TmaWarpSpecializedAdapterINS1F_15DefaultEpilogueISI_SJ_SJ_NS1E_6thread17LinearCombinationISI_Li1EffLNS1J_9ScaleType4KindE0ELNS_15FloatRoundStyleE2ESI_EENS1_15EpilogueDefaultEEEEEvvEEEEvNT_6ParamsE)
        /*0338*/ 	.short	0x0210
        /*033a*/ 	.short	0x0470


	//----- nvinfo : EIATTR_SW_WAR
	.align		4
.L_36:
        /*033c*/ 	.byte	0x04, 0x36
        /*033e*/ 	.short	(.L_38 - .L_37)
.L_37:
        /*0340*/ 	.word	0x00000008
.L_38:


//--------------------- .nv.callgraph             --------------------------
	.section	.nv.callgraph,"",@"SHT_CUDA_CALLGRAPH"
	.align	4
	.sectionentsize	8
	.align		4
        /*0000*/ 	.word	0x00000000
	.align		4
        /*0004*/ 	.word	0xffffffff
	.align		4
        /*0008*/ 	.word	0x00000000
	.align		4
        /*000c*/ 	.word	0xfffffffe
	.align		4
        /*0010*/ 	.word	0x00000000
	.align		4
        /*0014*/ 	.word	0xfffffffd
	.align		4
        /*0018*/ 	.word	0x00000000
	.align		4
        /*001c*/ 	.word	0xfffffffc


//--------------------- .nv.constant4             --------------------------
	.section	.nv.constant4,"a",@progbits
	.align	8
	.align		8
.nv.constant4:
        /*0000*/ 	.dword	_ZN39_INTERNAL_149a1b9e_4_k_cu_3db16b01_41584cuda3std3__45__cpo5beginE
	.align		8
        /*0008*/ 	.dword	_ZN39_INTERNAL_149a1b9e_4_k_cu_3db16b01_41584cuda3std3__45__cpo3endE
	.align		8
        /*0010*/ 	.dword	_ZN39_INTERNAL_149a1b9e_4_k_cu_3db16b01_41584cuda3std3__45__cpo6cbeginE
	.align		8
        /*0018*/ 	.dword	_ZN39_INTERNAL_149a1b9e_4_k_cu_3db16b01_41584cuda3std3__45__cpo4cendE
	.align		8
        /*0020*/ 	.dword	_ZN39_INTERNAL_149a1b9e_4_k_cu_3db16b01_41584cuda3std3__441_GLOBAL__N__149a1b9e_4_k_cu_3db16b01_41586ignoreE
	.align		8
        /*0028*/ 	.dword	_ZN39_INTERNAL_149a1b9e_4_k_cu_3db16b01_41584cuda3std3__419piecewise_constructE
	.align		8
        /*0030*/ 	.dword	_ZN39_INTERNAL_149a1b9e_4_k_cu_3db16b01_41584cuda3std3__48in_placeE
	.align		8
        /*0038*/ 	.dword	_ZN39_INTERNAL_149a1b9e_4_k_cu_3db16b01_41584cuda3std6ranges3__45__cpo4swapE
	.align		8
        /*0040*/ 	.dword	_ZN39_INTERNAL_149a1b9e_4_k_cu_3db16b01_41584cuda3std6ranges3__45__cpo9iter_moveE
	.align		8
        /*0048*/ 	.dword	_ZN39_INTERNAL_149a1b9e_4_k_cu_3db16b01_41584cute7productE
	.align		8
        /*0050*/ 	.dword	_ZN39_INTERNAL_149a1b9e_4_k_cu_3db16b01_41584cute1_E


//--------------------- .text._ZN7cutlass13device_kernelINS_4gemm6kernel13GemmUniversalIN4cute5tupleIJiiiiEEENS1_10collective13CollectiveMmaINS1_37MainloopSm90TmaGmmaWarpSpecializedFP8ILi7ENS5_IJNS4_1CILi1EEENSA_ILi2EEESB_EEENS1_35KernelTmaWarpSpecializedCooperativeEEENS5_IJNSA_ILi128EEESG_SG_EEENS_12float_e4m3_tENS5_IJlSB_lEEESI_SJ_NS4_8TiledMMAINS4_8MMA_AtomIJNS4_4SM904GMMA31MMA_64x128x32_F32E4M3E4M3_SS_TNILNSN_7ScaleInE1ELSP_1EEEEEENS4_6LayoutINS5_IJSC_SB_SB_EEENS5_IJSB_NSA_ILi0EEESU_EEEEENS5_IJNS4_10UnderscoreESX_SX_EEEEENS4_23SM90_TMA_LOAD_MULTICASTENS4_14ComposedLayoutINS4_7SwizzleILi3ELi4ELi3EEENS4_18smem_ptr_flag_bitsILi8EEENSS_INS5_IJNSA_ILi8EEESG_EEENS5_IJSG_SB_EEEEEEEvNS4_8identityENS4_13SM90_TMA_LOADES1A_vS1B_EENS_8epilogue10collective6detail29Sm90TmaWarpSpecializedAdapterINS1F_15DefaultEpilogueISI_SJ_SJ_NS1E_6thread17LinearCombinationISI_Li1EffLNS1J_9ScaleType4KindE0ELNS_15FloatRoundStyleE2ESI_EENS1_15EpilogueDefaultEEEEEvvEEEEvNT_6ParamsE --------------------------
	.section	.text._ZN7cutlass13device_kernelINS_4gemm6kernel13GemmUniversalIN4cute5tupleIJiiiiEEENS1_10collective13CollectiveMmaINS1_37MainloopSm90TmaGmmaWarpSpecializedFP8ILi7ENS5_IJNS4_1CILi1EEENSA_ILi2EEESB_EEENS1_35KernelTmaWarpSpecializedCooperativeEEENS5_IJNSA_ILi128EEESG_SG_EEENS_12float_e4m3_tENS5_IJlSB_lEEESI_SJ_NS4_8TiledMMAINS4_8MMA_AtomIJNS4_4SM904GMMA31MMA_64x128x32_F32E4M3E4M3_SS_TNILNSN_7ScaleInE1ELSP_1EEEEEENS4_6LayoutINS5_IJSC_SB_SB_EEENS5_IJSB_NSA_ILi0EEESU_EEEEENS5_IJNS4_10UnderscoreESX_SX_EEEEENS4_23SM90_TMA_LOAD_MULTICASTENS4_14ComposedLayoutINS4_7SwizzleILi3ELi4ELi3EEENS4_18smem_ptr_flag_bitsILi8EEENSS_INS5_IJNSA_ILi8EEESG_EEENS5_IJSG_SB_EEEEEEEvNS4_8identityENS4_13SM90_TMA_LOADES1A_vS1B_EENS_8epilogue10collective6detail29Sm90TmaWarpSpecializedAdapterINS1F_15DefaultEpilogueISI_SJ_SJ_NS1E_6thread17LinearCombinationISI_Li1EffLNS1J_9ScaleType4KindE0ELNS_15FloatRoundStyleE2ESI_EENS1_15EpilogueDefaultEEEEEvvEEEEvNT_6ParamsE,"ax",@progbits
	.align	128
.text._ZN7cutlass13device_kernelINS_4gemm6kernel13GemmUniversalIN4cute5tupleIJiiiiEEENS1_10collective13CollectiveMmaINS1_37MainloopSm90TmaGmmaWarpSpecializedFP8ILi7ENS5_IJNS4_1CILi1EEENSA_ILi2EEESB_EEENS1_35KernelTmaWarpSpecializedCooperativeEEENS5_IJNSA_ILi128EEESG_SG_EEENS_12float_e4m3_tENS5_IJlSB_lEEESI_SJ_NS4_8TiledMMAINS4_8MMA_AtomIJNS4_4SM904GMMA31MMA_64x128x32_F32E4M3E4M3_SS_TNILNSN_7ScaleInE1ELSP_1EEEEEENS4_6LayoutINS5_IJSC_SB_SB_EEENS5_IJSB_NSA_ILi0EEESU_EEEEENS5_IJNS4_10UnderscoreESX_SX_EEEEENS4_23SM90_TMA_LOAD_MULTICASTENS4_14ComposedLayoutINS4_7SwizzleILi3ELi4ELi3EEENS4_18smem_ptr_flag_bitsILi8EEENSS_INS5_IJNSA_ILi8EEESG_EEENS5_IJSG_SB_EEEEEEEvNS4_8identityENS4_13SM90_TMA_LOADES1A_vS1B_EENS_8epilogue10collective6detail29Sm90TmaWarpSpecializedAdapterINS1F_15DefaultEpilogueISI_SJ_SJ_NS1E_6thread17LinearCombinationISI_Li1EffLNS1J_9ScaleType4KindE0ELNS_15FloatRoundStyleE2ESI_EENS1_15EpilogueDefaultEEEEEvvEEEEvNT_6ParamsE:
        .type           _ZN7cutlass13device_kernelINS_4gemm6kernel13GemmUniversalIN4cute5tupleIJiiiiEEENS1_10collective13CollectiveMmaINS1_37MainloopSm90TmaGmmaWarpSpecializedFP8ILi7ENS5_IJNS4_1CILi1EEENSA_ILi2EEESB_EEENS1_35KernelTmaWarpSpecializedCooperativeEEENS5_IJNSA_ILi128EEESG_SG_EEENS_12float_e4m3_tENS5_IJlSB_lEEESI_SJ_NS4_8TiledMMAINS4_8MMA_AtomIJNS4_4SM904GMMA31MMA_64x128x32_F32E4M3E4M3_SS_TNILNSN_7ScaleInE1ELSP_1EEEEEENS4_6LayoutINS5_IJSC_SB_SB_EEENS5_IJSB_NSA_ILi0EEESU_EEEEENS5_IJNS4_10UnderscoreESX_SX_EEEEENS4_23SM90_TMA_LOAD_MULTICASTENS4_14ComposedLayoutINS4_7SwizzleILi3ELi4ELi3EEENS4_18smem_ptr_flag_bitsILi8EEENSS_INS5_IJNSA_ILi8EEESG_EEENS5_IJSG_SB_EEEEEEEvNS4_8identityENS4_13SM90_TMA_LOADES1A_vS1B_EENS_8epilogue10collective6detail29Sm90TmaWarpSpecializedAdapterINS1F_15DefaultEpilogueISI_SJ_SJ_NS1E_6thread17LinearCombinationISI_Li1EffLNS1J_9ScaleType4KindE0ELNS_15FloatRoundStyleE2ESI_EENS1_15EpilogueDefaultEEEEEvvEEEEvNT_6ParamsE,@function
        .size           _ZN7cutlass13device_kernelINS_4gemm6kernel13GemmUniversalIN4cute5tupleIJiiiiEEENS1_10collective13CollectiveMmaINS1_37MainloopSm90TmaGmmaWarpSpecializedFP8ILi7ENS5_IJNS4_1CILi1EEENSA_ILi2EEESB_EEENS1_35KernelTmaWarpSpecializedCooperativeEEENS5_IJNSA_ILi128EEESG_SG_EEENS_12float_e4m3_tENS5_IJlSB_lEEESI_SJ_NS4_8TiledMMAINS4_8MMA_AtomIJNS4_4SM904GMMA31MMA_64x128x32_F32E4M3E4M3_SS_TNILNSN_7ScaleInE1ELSP_1EEEEEENS4_6LayoutINS5_IJSC_SB_SB_EEENS5_IJSB_NSA_ILi0EEESU_EEEEENS5_IJNS4_10UnderscoreESX_SX_EEEEENS4_23SM90_TMA_LOAD_MULTICASTENS4_14ComposedLayoutINS4_7SwizzleILi3ELi4ELi3EEENS4_18smem_ptr_flag_bitsILi8EEENSS_INS5_IJNSA_ILi8EEESG_EEENS5_IJSG_SB_EEEEEEEvNS4_8identityENS4_13SM90_TMA_LOADES1A_vS1B_EENS_8epilogue10collective6detail29Sm90TmaWarpSpecializedAdapterINS1F_15DefaultEpilogueISI_SJ_SJ_NS1E_6thread17LinearCombinationISI_Li1EffLNS1J_9ScaleType4KindE0ELNS_15FloatRoundStyleE2ESI_EENS1_15EpilogueDefaultEEEEEvvEEEEvNT_6ParamsE,(.L_x_212 - _ZN7cutlass13device_kernelINS_4gemm6kernel13GemmUniversalIN4cute5tupleIJiiiiEEENS1_10collective13CollectiveMmaINS1_37MainloopSm90TmaGmmaWarpSpecializedFP8ILi7ENS5_IJNS4_1CILi1EEENSA_ILi2EEESB_EEENS1_35KernelTmaWarpSpecializedCooperativeEEENS5_IJNSA_ILi128EEESG_SG_EEENS_12float_e4m3_tENS5_IJlSB_lEEESI_SJ_NS4_8TiledMMAINS4_8MMA_AtomIJNS4_4SM904GMMA31MMA_64x128x32_F32E4M3E4M3_SS_TNILNSN_7ScaleInE1ELSP_1EEEEEENS4_6LayoutINS5_IJSC_SB_SB_EEENS5_IJSB_NSA_ILi0EEESU_EEEEENS5_IJNS4_10UnderscoreESX_SX_EEEEENS4_23SM90_TMA_LOAD_MULTICASTENS4_14ComposedLayoutINS4_7SwizzleILi3ELi4ELi3EEENS4_18smem_ptr_flag_bitsILi8EEENSS_INS5_IJNSA_ILi8EEESG_EEENS5_IJSG_SB_EEEEEEEvNS4_8identityENS4_13SM90_TMA_LOADES1A_vS1B_EENS_8epilogue10collective6detail29Sm90TmaWarpSpecializedAdapterINS1F_15DefaultEpilogueISI_SJ_SJ_NS1E_6thread17LinearCombinationISI_Li1EffLNS1J_9ScaleType4KindE0ELNS_15FloatRoundStyleE2ESI_EENS1_15EpilogueDefaultEEEEEvvEEEEvNT_6ParamsE)
        .other          _ZN7cutlass13device_kernelINS_4gemm6kernel13GemmUniversalIN4cute5tupleIJiiiiEEENS1_10collective13CollectiveMmaINS1_37MainloopSm90TmaGmmaWarpSpecializedFP8ILi7ENS5_IJNS4_1CILi1EEENSA_ILi2EEESB_EEENS1_35KernelTmaWarpSpecializedCooperativeEEENS5_IJNSA_ILi128EEESG_SG_EEENS_12float_e4m3_tENS5_IJlSB_lEEESI_SJ_NS4_8TiledMMAINS4_8MMA_AtomIJNS4_4SM904GMMA31MMA_64x128x32_F32E4M3E4M3_SS_TNILNSN_7ScaleInE1ELSP_1EEEEEENS4_6LayoutINS5_IJSC_SB_SB_EEENS5_IJSB_NSA_ILi0EEESU_EEEEENS5_IJNS4_10UnderscoreESX_SX_EEEEENS4_23SM90_TMA_LOAD_MULTICASTENS4_14ComposedLayoutINS4_7SwizzleILi3ELi4ELi3EEENS4_18smem_ptr_flag_bitsILi8EEENSS_INS5_IJNSA_ILi8EEESG_EEENS5_IJSG_SB_EEEEEEEvNS4_8identityENS4_13SM90_TMA_LOADES1A_vS1B_EENS_8epilogue10collective6detail29Sm90TmaWarpSpecializedAdapterINS1F_15DefaultEpilogueISI_SJ_SJ_NS1E_6thread17LinearCombinationISI_Li1EffLNS1J_9ScaleType4KindE0ELNS_15FloatRoundStyleE2ESI_EENS1_15EpilogueDefaultEEEEEvvEEEEvNT_6ParamsE,@"STO_CUDA_ENTRY STV_DEFAULT"
_ZN7cutlass13device_kernelINS_4gemm6kernel13GemmUniversalIN4cute5tupleIJiiiiEEENS1_10collective13CollectiveMmaINS1_37MainloopSm90TmaGmmaWarpSpecializedFP8ILi7ENS5_IJNS4_1CILi1EEENSA_ILi2EEESB_EEENS1_35KernelTmaWarpSpecializedCooperativeEEENS5_IJNSA_ILi128EEESG_SG_EEENS_12float_e4m3_tENS5_IJlSB_lEEESI_SJ_NS4_8TiledMMAINS4_8MMA_AtomIJNS4_4SM904GMMA31MMA_64x128x32_F32E4M3E4M3_SS_TNILNSN_7ScaleInE1ELSP_1EEEEEENS4_6LayoutINS5_IJSC_SB_SB_EEENS5_IJSB_NSA_ILi0EEESU_EEEEENS5_IJNS4_10UnderscoreESX_SX_EEEEENS4_23SM90_TMA_LOAD_MULTICASTENS4_14ComposedLayoutINS4_7SwizzleILi3ELi4ELi3EEENS4_18smem_ptr_flag_bitsILi8EEENSS_INS5_IJNSA_ILi8EEESG_EEENS5_IJSG_SB_EEEEEEEvNS4_8identityENS4_13SM90_TMA_LOADES1A_vS1B_EENS_8epilogue10collective6detail29Sm90TmaWarpSpecializedAdapterINS1F_15DefaultEpilogueISI_SJ_SJ_NS1E_6thread17LinearCombinationISI_Li1EffLNS1J_9ScaleType4KindE0ELNS_15FloatRoundStyleE2ESI_EENS1_15EpilogueDefaultEEEEEvvEEEEvNT_6ParamsE:
[----:B------:R-:W-:Y:S01]  /*0000*/  LDC R1, c[0x0][0x28] ;  /* 0x00000a00ff017b82 */ /* 0x000fe20000000800 */
[----:B------:R-:W0:Y:S01]  /*0010*/  S2R R0, SR_TID.X ;  /* 0x0000000000007919 */ /* 0x000e220000002100 */
[----:B------:R-:W-:Y:S01]  /*0020*/  ELECT P0, URZ, PT ;  /* 0x00000000003f782f */ /* 0x000fe20003800000 */
[----:B------:R-:W-:Y:S01]  /*0030*/  BSSY B0, `(.L_x_0) ;  /* 0x000000f000007945 */ /* 0x000fe20003800000 */
[--C-:B0-----:R-:W-:Y:S02]  /*0040*/  SHF.R.U32.HI R2, RZ, 0x5, R0.reuse ;  /* 0x00000005ff027819 */ /* 0x101fe40000011600 */
[----:B------:R-:W-:-:S03]  /*0050*/  SHF.R.U32.HI R3, RZ, 0x7, R0 ;  /* 0x00000007ff037819 */ /* 0x000fc60000011600 */
[----:B------:R-:W0:Y:S04]  /*0060*/  SHFL.IDX PT, R6, R2, RZ, 0x1f ;  /* 0x00001fff02067589 */ /* 0x000e2800000e0000 */
[----:B------:R1:W2:Y:S01]  /*0070*/  SHFL.IDX PT, R4, R3, RZ, 0x1f ;  /* 0x00001fff03047589 */ /* 0x0002a200000e0000 */
[----:B0-----:R-:W-:-:S13]  /*0080*/  ISETP.NE.OR P0, PT, R6, RZ, !P0 ;  /* 0x000000ff0600720c */ /* 0x001fda0004705670 */
[----:B-12---:R-:W-:Y:S05]  /*0090*/  @P0 BRA `(.L_x_1) ;  /* 0x0000000000200947 */ /* 0x006fea0003800000 */
[----:B------:R-:W-:Y:S02]  /*00a0*/  ULDC.64 UR4, c[0x0][0x198] ;  /* 0x0000660000047ab9 */ /* 0x000fe40000000a00 */
[----:B------:R-:W-:Y:S02]  /*00b0*/  UIADD3 UR6, UP0, UR4, 0xf0, URZ ;  /* 0x000000f004067890 */ /* 0x000fe4000ff1e03f */
[----:B------:R-:W-:Y:S02]  /*00c0*/  UIADD3 UR4, UP1, UR4, 0x1f0, URZ ;  /* 0x000001f004047890 */ /* 0x000fe4000ff3e03f */
[----:B------:R-:W-:Y:S02]  /*00d0*/  UIADD3.X UR7, URZ, UR5, URZ, UP0, !UPT ;  /* 0x000000053f077290 */ /* 0x000fe400087fe43f */
[----:B------:R-:W-:-:S07]  /*00e0*/  UIADD3.X UR5, URZ, UR5, URZ, UP1, !UPT ;  /* 0x000000053f057290 */ /* 0x000fce0008ffe43f */
[----:B------:R0:W-:Y:S02]  /*00f0*/  UTMACCTL.PF [UR6] ;  /* 0x00000000060079b9 */ /* 0x0001e40008040000 */
[----:B------:R0:W-:Y:S02]  /*0100*/  UTMACCTL.PF [UR4] ;  /* 0x00000000040079b9 */ /* 0x0001e40008040000 */
[----:B0-----:R-:W-:Y:S01]  /*0110*/  NOP ;  /* 0x0000000000007918 */ /* 0x001fe20000000000 */
.L_x_1:
[----:B------:R-:W-:Y:S05]  /*0120*/  BSYNC B0 ;  /* 0x0000000000007941 */ /* 0x000fea0003800000 */
.L_x_0:
[----:B------:R-:W0:Y:S02]  /*0130*/  SHFL.IDX PT, R3, R2, RZ, 0x1f ;  /* 0x00001fff02037589 */ /* 0x000e2400000e0000 */
[----:B0-----:R-:W-:-:S13]  /*0140*/  ISETP.NE.AND P0, PT, R3, RZ, PT ;  /* 0x000000ff0300720c */ /* 0x001fda0003f05270 */
[----:B------:R-:W-:Y:S05]  /*0150*/  @P0 BRA `(.L_x_2) ;  /* 0x0000000000700947 */ /* 0x000fea0003800000 */
[----:B------:R-:W0:Y:S01]  /*0160*/  S2UR UR8, SR_CgaCtaId ;  /* 0x00000000000879c3 */ /* 0x000e220000008800 */
[----:B------:R-:W-:Y:S01]  /*0170*/  UMOV UR4, 0x400 ;  /* 0x0000040000047882 */ /* 0x000fe20000000000 */
[----:B------:R-:W-:Y:S01]  /*0180*/  UMOV UR5, 0x1 ;  /* 0x0000000100057882 */ /* 0x000fe20000000000 */
[----:B------:R-:W-:Y:S01]  /*0190*/  UMOV UR6, 0x4 ;  /* 0x0000000400067882 */ /* 0x000fe20000000000 */
[----:B------:R-:W-:Y:S01]  /*01a0*/  ELECT P0, URZ, PT ;  /* 0x00000000003f782f */ /* 0x000fe20003800000 */
[----:B------:R-:W-:-:S04]  /*01b0*/  UIADD3 UR6, -UR6, 0x100000, URZ ;  /* 0x0010000006067890 */ /* 0x000fc8000fffe13f */
[----:B------:R-:W-:Y:S02]  /*01c0*/  USHF.L.U32 UR7, UR6, 0xb, URZ ;  /* 0x0000000b06077899 */ /* 0x000fe4000800063f */
[----:B------:R-:W-:Y:S02]  /*01d0*/  USHF.L.U32 UR6, UR6, 0x1, URZ ;  /* 0x0000000106067899 */ /* 0x000fe4000800063f */
[----:B0-----:R-:W-:Y:S02]  /*01e0*/  ULEA UR8, UR8, UR4, 0x18 ;  /* 0x0000000408087291 */ /* 0x001fe4000f8ec03f */
[----:B------:R-:W-:-:S04]  /*01f0*/  UIADD3 UR4, -UR5, 0x100000, URZ ;  /* 0x0010000005047890 */ /* 0x000fc8000fffe13f */
[----:B------:R-:W-:Y:S02]  /*0200*/  USHF.L.U32 UR5, UR4, 0xb, URZ ;  /* 0x0000000b04057899 */ /* 0x000fe4000800063f */
[----:B------:R-:W-:Y:S01]  /*0210*/  USHF.L.U32 UR4, UR4, 0x1, URZ ;  /* 0x0000000104047899 */ /* 0x000fe2000800063f */
[----:B------:R-:W0:Y:S11]  /*0220*/  FENCE.VIEW.ASYNC.S ;  /* 0x00000000000073c6 */ /* 0x000e360000000000 */
[----:B0-----:R0:W1:Y:S01]  /*0230*/  SYNCS.EXCH.64 URZ, [UR8], UR4 ;  /* 0x00000004083f75b2 */ /* 0x0010620008000100 */
[----:B------:R0:W2:Y:S01]  /*0240*/  SYNCS.EXCH.64 URZ, [UR8+0x38], UR6 ;  /* 0x00003806083f75b2 */ /* 0x0000a20008000100 */
[----:B------:R0:W3:Y:S01]  /*0250*/  SYNCS.EXCH.64 URZ, [UR8+0x8], UR4 ;  /* 0x00000804083f75b2 */ /* 0x0000e20008000100 */
[----:B------:R0:W4:Y:S01]  /*0260*/  SYNCS.EXCH.64 URZ, [UR8+0x40], UR6 ;  /* 0x00004006083f75b2 */ /* 0x0001220008000100 */
[----:B------:R0:W0:Y:S01]  /*0270*/  SYNCS.EXCH.64 URZ, [UR8+0x10], UR4 ;  /* 0x00001004083f75b2 */ /* 0x0000220008000100 */
        /* <DEDUP_REMOVED lines=9> */
[----:B------:R-:W-:Y:S01]  /*0310*/  NOP ;  /* 0x0000000000007918 */ /* 0x000fe20000000000 */
.L_x_2:
[----:B------:R-:W5:Y:S01]  /*0320*/  SHFL.IDX PT, R2, R2, RZ, 0x1f ;  /* 0x00001fff02027589 */ /* 0x000f6200000e0000 */
[----:B------:R-:W-:Y:S01]  /*0330*/  SHF.R.S32.HI R5, RZ, 0x1f, R0 ;  /* 0x0000001fff057819 */ /* 0x000fe20000011400 */
[----:B0-----:R-:W0:Y:S01]  /*0340*/  S2UR UR8, SR_CTAID.X ;  /* 0x00000000000879c3 */ /* 0x001e220000002500 */
[----:B------:R-:W-:Y:S01]  /*0350*/  ELECT P0, URZ, PT ;  /* 0x00000000003f782f */ /* 0x000fe20003800000 */
[----:B------:R-:W1:Y:S01]  /*0360*/  S2R R8, SR_CTAID.Y ;  /* 0x0000000000087919 */ /* 0x000e620000002600 */
[----:B------:R-:W-:Y:S01]  /*0370*/  LEA.HI R5, R5, R0, RZ, 0x7 ;  /* 0x0000000005057211 */ /* 0x000fe200078f38ff */
[----:B------:R-:W-:Y:S01]  /*0380*/  ULDC UR4, c[0x0][0x154] ;  /* 0x0000550000047ab9 */ /* 0x000fe20000000800 */
[----:B------:R-:W-:Y:S01]  /*0390*/  NOP ;  /* 0x0000000000007918 */ /* 0x000fe20000000000 */
[----:B------:R-:W-:Y:S01]  /*03a0*/  NOP ;  /* 0x0000000000007918 */ /* 0x000fe20000000000 */
[----:B------:R-:W-:Y:S01]  /*03b0*/  LOP3.LUT R5, R5, 0xffffff80, RZ, 0xc0, !PT ;  /* 0xffffff8005057812 */ /* 0x000fe200078ec0ff */
[----:B------:R-:W2:Y:S04]  /*03c0*/  LDC R14, c[0x0][0x140] ;  /* 0x00005000ff0e7b82 */ /* 0x000ea80000000800 */
[----:B------:R-:W-:-:S04]  /*03d0*/  IMAD.IADD R5, R0, 0x1, -R5 ;  /* 0x0000000100057824 */ /* 0x000fc800078e0a05 */
[----:B------:R-:W3:Y:S01]  /*03e0*/  LDC R19, c[0x0][0x148] ;  /* 0x00005200ff137b82 */ /* 0x000ee20000000800 */
[----:B------:R-:W-:Y:S02]  /*03f0*/  SHF.R.S32.HI R10, RZ, 0x1f, R5 ;  /* 0x0000001fff0a7819 */ /* 0x000fe40000011405 */
[----:B------:R-:W-:Y:S02]  /*0400*/  LOP3.LUT P2, RZ, R5, 0x7, RZ, 0xc0, !PT ;  /* 0x0000000705ff7812 */ /* 0x000fe4000784c0ff */
[----:B------:R-:W-:Y:S02]  /*0410*/  LEA.HI R10, R10, R5, RZ, 0x3 ;  /* 0x000000050a0a7211 */ /* 0x000fe400078f18ff */
[----:B-----5:R-:W-:Y:S01]  /*0420*/  ISETP.NE.OR P0, PT, R2, RZ, !P0 ;  /* 0x000000ff0200720c */ /* 0x020fe20004705670 */
[----:B------:R-:W5:Y:S01]  /*0430*/  LDC R12, c[0x0][0x144] ;  /* 0x00005100ff0c7b82 */ /* 0x000f620000000800 */
[--C-:B------:R-:W-:Y:S02]  /*0440*/  SHF.R.S32.HI R2, RZ, 0x3, R10.reuse ;  /* 0x00000003ff027819 */ /* 0x100fe4000001140a */
[----:B------:R-:W-:-:S02]  /*0450*/  SHF.R.S32.HI R7, RZ, 0x1f, R10 ;  /* 0x0000001fff077819 */ /* 0x000fc4000001140a */
[----:B------:R-:W-:Y:S02]  /*0460*/  SHF.R.S32.HI R10, RZ, 0x1f, R3 ;  /* 0x0000001fff0a7819 */ /* 0x000fe40000011403 */
[----:B------:R-:W-:Y:S02]  /*0470*/  LEA.HI R7, R7, R2, RZ, 0x2 ;  /* 0x0000000207077211 */ /* 0x000fe400078f10ff */
[----:B------:R-:W-:Y:S02]  /*0480*/  LEA.HI R10, R10, R3, RZ, 0x2 ;  /* 0x000000030a0a7211 */ /* 0x000fe400078f10ff */
[----:B------:R-:W-:Y:S01]  /*0490*/  LOP3.LUT R7, R7, 0xfffffffc, RZ, 0xc0, !PT ;  /* 0xfffffffc07077812 */ /* 0x000fe200078ec0ff */
[----:B------:R-:W-:Y:S01]  /*04a0*/  VOTEU.ALL UP0, P0 ;  /* 0x00000000003f7886 */ /* 0x000fe20000000000 */
[----:B-1----:R-:W-:Y:S01]  /*04b0*/  I2FP.F32.U32 R11, R8 ;  /* 0x00000008000b7245 */ /* 0x002fe20000201000 */
[----:B------:R-:W-:Y:S01]  /*04c0*/  VOTEU.ALL UP1, P0 ;  /* 0x00000000003f7886 */ /* 0x000fe20000020000 */
[----:B------:R-:W-:Y:S01]  /*04d0*/  LOP3.LUT R10, R10, 0x3ffffffc, RZ, 0xc0, !PT ;  /* 0x3ffffffc0a0a7812 */ /* 0x000fe200078ec0ff */
[----:B------:R-:W-:Y:S01]  /*04e0*/  IMAD.IADD R7, R2, 0x1, -R7 ;  /* 0x0000000102077824 */ /* 0x000fe200078e0a07 */
[----:B------:R-:W1:Y:S01]  /*04f0*/  @!UP0 S2UR UR7, SR_CgaCtaId ;  /* 0x00000000000789c3 */ /* 0x000e620000008800 */
[----:B0-----:R-:W-:Y:S01]  /*0500*/  I2FP.F32.U32 R2, UR8 ;  /* 0x0000000800027c45 */ /* 0x001fe20008201000 */
[----:B------:R-:W-:Y:S01]  /*0510*/  FMUL R13, R11, UR4 ;  /* 0x000000040b0d7c20 */ /* 0x000fe20008400000 */
[----:B------:R-:W-:Y:S01]  /*0520*/  ULDC UR4, c[0x0][0x150] ;  /* 0x0000540000047ab9 */ /* 0x000fe20000000800 */
[----:B------:R-:W-:Y:S01]  /*0530*/  IMAD.IADD R10, R3, 0x1, -R10 ;  /* 0x00000001030a7824 */ /* 0x000fe200078e0a0a */
[----:B------:R-:W-:Y:S01]  /*0540*/  SHF.R.S32.HI R3, RZ, 0x1f, R6 ;  /* 0x0000001fff037819 */ /* 0x000fe20000011406 */
[----:B------:R-:W-:Y:S01]  /*0550*/  FMUL R11, R2, UR4 ;  /* 0x00000004020b7c20 */ /* 0x000fe20008400000 */
[----:B------:R-:W-:Y:S01]  /*0560*/  UMOV UR4, 0x20 ;  /* 0x0000002000047882 */ /* 0x000fe20000000000 */
[----:B------:R-:W0:Y:S01]  /*0570*/  F2I.U32.TRUNC.NTZ R13, R13 ;  /* 0x0000000d000d7305 */ /* 0x000e22000020f000 */
[----:B------:R-:W-:Y:S01]  /*0580*/  LEA.HI R3, R3, R6, RZ, 0x2 ;  /* 0x0000000603037211 */ /* 0x000fe200078f10ff */
[----:B------:R-:W-:Y:S01]  /*0590*/  IMAD R7, R10, 0x4, R7 ;  /* 0x000000040a077824 */ /* 0x000fe200078e0207 */
[----:B------:R-:W-:Y:S01]  /*05a0*/  @!UP0 UMOV UR6, 0x400 ;  /* 0x0000040000068882 */ /* 0x000fe20000000000 */
[----:B------:R-:W-:-:S04]  /*05b0*/  @!UP0 UIADD3 UR4, -UR4, 0x100000, URZ ;  /* 0x0010000004048890 */ /* 0x000fc8000fffe13f */
[----:B------:R-:W-:Y:S02]  /*05c0*/  @!UP0 USHF.L.U32 UR5, UR4, 0xb, URZ ;  /* 0x0000000b04058899 */ /* 0x000fe4000800063f */
[----:B------:R-:W-:Y:S01]  /*05d0*/  @!UP0 USHF.L.U32 UR4, UR4, 0x1, URZ ;  /* 0x0000000104048899 */ /* 0x000fe2000800063f */
[----:B------:R-:W-:Y:S01]  /*05e0*/  LOP3.LUT R3, R3, 0xfffffffc, RZ, 0xc0, !PT ;  /* 0xfffffffc03037812 */ /* 0x000fe200078ec0ff */
[C---:B------:R-:W-:Y:S01]  /*05f0*/  IMAD.SHL.U32 R2, R7.reuse, 0x4, RZ ;  /* 0x0000000407027824 */ /* 0x040fe200078e00ff */
[----:B--2---:R-:W-:Y:S01]  /*0600*/  ISETP.EQ.U32.AND P4, PT, R14, 0x1, PT ;  /* 0x000000010e00780c */ /* 0x004fe20003f82070 */
[----:B------:R-:W2:Y:S01]  /*0610*/  F2I.U32.TRUNC.NTZ R11, R11 ;  /* 0x0000000b000b7305 */ /* 0x000ea2000020f000 */
[----:B------:R-:W-:Y:S02]  /*0620*/  VIADD R10, R4, 0xffffffff ;  /* 0xffffffff040a7836 */ /* 0x000fe40000000000 */
[----:B------:R-:W-:Y:S01]  /*0630*/  IMAD.IADD R6, R6, 0x1, -R3 ;  /* 0x0000000106067824 */ /* 0x000fe200078e0a03 */
[----:B------:R-:W-:-:S02]  /*0640*/  LOP3.LUT R5, R7, 0xc, R2, 0x78, !PT ;  /* 0x0000000c07057812 */ /* 0x000fc400078e7802 */
[----:B------:R-:W-:Y:S01]  /*0650*/  ISETP.GE.U32.AND P5, PT, R10, 0x2, PT ;  /* 0x000000020a00780c */ /* 0x000fe20003fa6070 */
[----:B0-----:R-:W-:Y:S01]  /*0660*/  IMAD.MOV R20, RZ, RZ, -R13 ;  /* 0x000000ffff147224 */ /* 0x001fe200078e0a0d */
[----:B-1----:R-:W-:Y:S01]  /*0670*/  @!UP0 ULEA UR6, UR7, UR6, 0x18 ;  /* 0x0000000607068291 */ /* 0x002fe2000f8ec03f */
[C---:B------:R-:W-:Y:S01]  /*0680*/  ISETP.NE.AND P1, PT, R6.reuse, 0x3, PT ;  /* 0x000000030600780c */ /* 0x040fe20003f25270 */
[----:B------:R-:W-:Y:S01]  /*0690*/  VOTEU.ALL UP0, P0 ;  /* 0x00000000003f7886 */ /* 0x000fe20000000000 */
[----:B---3--:R-:W-:Y:S01]  /*06a0*/  IMAD R2, R19, R20, R8 ;  /* 0x0000001413027224 */ /* 0x008fe200078e0208 */
[----:B------:R-:W-:Y:S02]  /*06b0*/  ISETP.LT.U32.AND P0, PT, R5, 0x2, !P2 ;  /* 0x000000020500780c */ /* 0x000fe40005701070 */
[----:B------:R-:W-:Y:S01]  /*06c0*/  ISETP.EQ.OR P1, PT, R6, RZ, !P1 ;  /* 0x000000ff0600720c */ /* 0x000fe20004f22670 */
[----:B--2---:R-:W-:Y:S01]  /*06d0*/  IMAD.MOV R11, RZ, RZ, -R11 ;  /* 0x000000ffff0b7224 */ /* 0x004fe200078e0a0b */
[----:B------:R-:W-:-:S02]  /*06e0*/  ISETP.NE.AND P3, PT, R2, R5, PT ;  /* 0x000000050200720c */ /* 0x000fc40003f65270 */
[----:B------:R-:W-:Y:S01]  /*06f0*/  ISETP.EQ.AND P1, PT, R4, RZ, P1 ;  /* 0x000000ff0400720c */ /* 0x000fe20000f22270 */
[----:B-----5:R-:W-:Y:S01]  /*0700*/  IMAD R11, R12, R11, UR8 ;  /* 0x000000080c0b7e24 */ /* 0x020fe2000f8e020b */
[----:B------:R-:W-:Y:S01]  /*0710*/  ISETP.NE.AND P2, PT, R4, RZ, PT ;  /* 0x000000ff0400720c */ /* 0x000fe20003f45270 */
[----:B------:R-:W0:Y:S02]  /*0720*/  FENCE.VIEW.ASYNC.S ;  /* 0x00000000000073c6 */ /* 0x000e240000000000 */
[----:B0-----:R0:W1:Y:S01]  /*0730*/  @!UP0 SYNCS.EXCH.64 URZ, [UR6+0x80], UR4 ;  /* 0x00008004063f85b2 */ /* 0x0010620008000100 */
[----:B------:R-:W-:Y:S02]  /*0740*/  SEL R4, RZ, 0x1, !P1 ;  /* 0x00000001ff047807 */ /* 0x000fe40004800000 */
[----:B------:R-:W-:Y:S02]  /*0750*/  ISETP.EQ.OR P3, PT, R11, RZ, !P3 ;  /* 0x000000ff0b00720c */ /* 0x000fe40005f62670 */
[----:B------:R-:W-:-:S02]  /*0760*/  SEL R4, R4, 0x2, P5 ;  /* 0x0000000204047807 */ /* 0x000fc40002800000 */
[----:B------:R-:W-:Y:S01]  /*0770*/  PLOP3.LUT P0, PT, P0, P3, PT, 0x80, 0x0 ;  /* 0x000000000000781c */ /* 0x000fe20000707070 */
[----:B------:R0:W2:Y:S01]  /*0780*/  @!UP1 SYNCS.EXCH.64 URZ, [UR6+0x88], UR4 ;  /* 0x00008804063f95b2 */ /* 0x0000a20008000100 */
[----:B------:R-:W-:Y:S01]  /*0790*/  NOP ;  /* 0x0000000000007918 */ /* 0x000fe20000000000 */
[----:B------:R-:W-:Y:S10]  /*07a0*/  @!P4 BRA `(.L_x_3) ;  /* 0x000000000008c947 */ /* 0x000ff40003800000 */
[----:B-12-4-:R-:W-:Y:S01]  /*07b0*/  UCGABAR_ARV ;  /* 0x00000000000079c7 */ /* 0x016fe20008000000 */
[----:B------:R-:W-:Y:S05]  /*07c0*/  BRA `(.L_x_4) ;  /* 0x0000000000047947 */ /* 0x000fea0003800000 */
.L_x_3:
[----:B-12-4-:R-:W-:Y:S01]  /*07d0*/  NOP ;  /* 0x0000000000007918 */ /* 0x016fe20000000000 */
.L_x_4:
[----:B------:R-:W1:Y:S01]  /*07e0*/  LDC R2, c[0x0][0x65c] ;  /* 0x00019700ff027b82 */ /* 0x000e620000000800 */
[----:B------:R-:W-:Y:S01]  /*07f0*/  IMAD.MOV.U32 R3, RZ, RZ, RZ ;  /* 0x000000ffff037224 */ /* 0x000fe200078e00ff */
[----:B-1----:R-:W-:Y:S01]  /*0800*/  ISETP.NE.AND P3, PT, R2, 0x1, PT ;  /* 0x000000010200780c */ /* 0x002fe20003f65270 */
[----:B------:R-:W-:-:S12]  /*0810*/  IMAD.U32 R2, RZ, RZ, UR8 ;  /* 0x00000008ff027e24 */ /* 0x000fd8000f8e00ff */
[----:B------:R-:W1:Y:S01]  /*0820*/  @P3 LDC R15, c[0x0][0x10] ;  /* 0x00000400ff0f3b82 */ /* 0x000e620000000800 */
[----:B------:R-:W-:Y:S02]  /*0830*/  @P3 IMAD.MOV.U32 R9, RZ, RZ, RZ ;  /* 0x000000ffff093224 */ /* 0x000fe400078e00ff */
[----:B------:R-:W-:-:S05]  /*0840*/  @P3 IMAD.MOV.U32 R7, RZ, RZ, RZ ;  /* 0x000000ffff073224 */ /* 0x000fca00078e00ff */
[----:B------:R-:W2:Y:S01]  /*0850*/  @!P3 LDC R13, c[0x0][0xc] ;  /* 0x00000300ff0dbb82 */ /* 0x000ea20000000800 */
[----:B-1----:R-:W-:-:S04]  /*0860*/  @P3 IMAD.WIDE.U32 R14, R15, UR8, R8 ;  /* 0x000000080f0e3c25 */ /* 0x002fc8000f8e0008 */
[----:B--2---:R-:W-:-:S04]  /*0870*/  @!P3 IMAD.WIDE.U32 R12, R8, R13, R2 ;  /* 0x0000000d080cb225 */ /* 0x004fc800078e0002 */
[----:B------:R-:W-:Y:S02]  /*0880*/  @P3 IMAD.MOV.U32 R2, RZ, RZ, R14 ;  /* 0x000000ffff023224 */ /* 0x000fe400078e000e */
[----:B------:R-:W-:Y:S02]  /*0890*/  @P3 IMAD.IADD R3, R15, 0x1, R7 ;  /* 0x000000010f033824 */ /* 0x000fe400078e0207 */
[----:B------:R-:W-:Y:S02]  /*08a0*/  @!P3 IMAD.MOV.U32 R2, RZ, RZ, R12 ;  /* 0x000000ffff02b224 */ /* 0x000fe400078e000c */
[----:B------:R-:W-:Y:S01]  /*08b0*/  @!P3 IMAD.MOV.U32 R3, RZ, RZ, R13 ;  /* 0x000000ffff03b224 */ /* 0x000fe200078e000d */
[----:B------:R-:W-:Y:S06]  /*08c0*/  @!P4 BRA `(.L_x_5) ;  /* 0x00000000000cc947 */ /* 0x000fec0003800000 */
[----:B------:R-:W-:Y:S01]  /*08d0*/  UCGABAR_WAIT ;  /* 0x0000000000007dc7 */ /* 0x000fe20008000000 */
[----:B------:R-:W-:Y:S01]  /*08e0*/  CCTL.IVALL ;  /* 0x00000000ff00798f */ /* 0x000fe20002000000 */
[----:B------:R-:W-:Y:S05]  /*08f0*/  BRA `(.L_x_6) ;  /* 0x0000000000047947 */ /* 0x000fea0003800000 */
.L_x_5:
[----:B------:R-:W-:Y:S06]  /*0900*/  BAR.SYNC.DEFER_BLOCKING 0x0 ;  /* 0x0000000000007b1d */ /* 0x000fec0000010000 */
.L_x_6:
[----:B------:R-:W-:Y:S05]  /*0910*/  @!P2 BRA `(.L_x_7) ;  /* 0x0000007400a0a947 */ /* 0x000fea0003800000 */
[----:B------:R-:W-:-:S13]  /*0920*/  ISETP.GT.U32.AND P1, PT, R10, 0x1, PT ;  /* 0x000000010a00780c */ /* 0x000fda0003f24070 */
[----:B0-----:R-:W-:Y:S05]  /*0930*/  @P1 EXIT ;  /* 0x000000000000194d */ /* 0x001fea0003800000 */
[----:B------:R-:W-:Y:S01]  /*0940*/  ULDC.64 UR4, c[0x0][0x650] ;  /* 0x0001940000047ab9 */ /* 0x000fe20000000a00 */
[----:B------:R-:W-:Y:S01]  /*0950*/  PRMT R14, RZ, 0x7610, R14 ;  /* 0x00007610ff0e7816 */ /* 0x000fe2000000000e */
[----:B------:R-:W-:Y:S01]  /*0960*/  IMAD.MOV.U32 R7, RZ, RZ, -0x1 ;  /* 0xffffffffff077424 */ /* 0x000fe200078e00ff */
[----:B------:R-:W-:Y:S01]  /*0970*/  ISETP.GE.U32.AND P1, PT, R2, UR4, PT ;  /* 0x0000000402007c0c */ /* 0x000fe2000bf26070 */
[----:B------:R-:W-:Y:S02]  /*0980*/  IMAD.MOV.U32 R10, RZ, RZ, -0x1 ;  /* 0xffffffffff0a7424 */ /* 0x000fe400078e00ff */
[----:B------:R-:W-:Y:S01]  /*0990*/  IMAD.MOV.U32 R6, RZ, RZ, -0x1 ;  /* 0xffffffffff067424 */ /* 0x000fe200078e00ff */
[----:B------:R-:W-:-:S13]  /*09a0*/  ISETP.GE.U32.AND.EX P1, PT, R3, UR5, PT, P1 ;  /* 0x0000000503007c0c */ /* 0x000fda000bf26110 */
[----:B------:R-:W-:Y:S05]  /*09b0*/  @P1 BRA `(.L_x_8) ;  /* 0x0000000400281947 */ /* 0x000fea0003800000 */
[----:B------:R-:W0:Y:S01]  /*09c0*/  LDC.64 R22, c[0x0][0x628] ;  /* 0x00018a00ff167b82 */ /* 0x000e220000000a00 */
[----:B------:R-:W-:Y:S02]  /*09d0*/  IMAD.MOV.U32 R6, RZ, RZ, R2 ;  /* 0x000000ffff067224 */ /* 0x000fe400078e0002 */
[----:B------:R-:W-:-:S05]  /*09e0*/  IMAD.MOV.U32 R7, RZ, RZ, R3 ;  /* 0x000000ffff077224 */ /* 0x000fca00078e0003 */
[----:B------:R-:W1:Y:S08]  /*09f0*/  LDC R10, c[0x0][0x630] ;  /* 0x00018c00ff0a7b82 */ /* 0x000e700000000800 */
[----:B------:R-:W2:Y:S01]  /*0a00*/  LDC.64 R24, c[0x0][0x620] ;  /* 0x00018800ff187b82 */ /* 0x000ea20000000a00 */
[----:B0-----:R-:W-:-:S04]  /*0a10*/  ISETP.NE.U32.AND P1, PT, R22, RZ, PT ;  /* 0x000000ff1600720c */ /* 0x001fc80003f25070 */
[----:B------:R-:W-:-:S13]  /*0a20*/  ISETP.NE.AND.EX P1, PT, R23, RZ, PT, P1 ;  /* 0x000000ff1700720c */ /* 0x000fda0003f25310 */
[----:B-12---:R-:W-:Y:S05]  /*0a30*/  @!P1 BRA `(.L_x_9) ;  /* 0x0000000000289947 */ /* 0x006fea0003800000 */
[----:B------:R-:W0:Y:S02]  /*0a40*/  LDC R15, c[0x0][0x634] ;  /* 0x00018d00ff0f7b82 */ /* 0x000e240000000800 */
[----:B0-----:R-:W-:-:S05]  /*0a50*/  IADD3 R15, P1, R2, R15, RZ ;  /* 0x0000000f020f7210 */ /* 0x001fca0007f3e0ff */
[----:B------:R-:W-:-:S04]  /*0a60*/  IMAD.X R17, RZ, RZ, R3, P1 ;  /* 0x000000ffff117224 */ /* 0x000fc800008e0603 */
[----:B------:R-:W-:-:S04]  /*0a70*/  IMAD.WIDE.U32 R6, R17, R22, RZ ;  /* 0x0000001611067225 */ /* 0x000fc800078e00ff */
[----:B------:R-:W-:-:S04]  /*0a80*/  IMAD.WIDE.U32 R12, P1, R15, R23, R6 ;  /* 0x000000170f0c7225 */ /* 0x000fc80007820006 */
[----:B------:R-:W-:-:S04]  /*0a90*/  IMAD.WIDE.U32 R6, R15, R22, RZ ;  /* 0x000000160f067225 */ /* 0x000fc800078e00ff */
[----:B------:R-:W-:Y:S01]  /*0aa0*/  IMAD.X R15, RZ, RZ, RZ, P1 ;  /* 0x000000ffff0f7224 */ /* 0x000fe200008e06ff */
[----:B------:R-:W-:Y:S01]  /*0ab0*/  IADD3 RZ, P1, R7, R12, RZ ;  /* 0x0000000c07ff7210 */ /* 0x000fe20007f3e0ff */
[----:B------:R-:W-:-:S04]  /*0ac0*/  IMAD.MOV.U32 R14, RZ, RZ, R13 ;  /* 0x000000ffff0e7224 */ /* 0x000fc800078e000d */
[----:B------:R-:W-:-:S08]  /*0ad0*/  IMAD.WIDE.U32.X R6, R17, R23, R14, P1 ;  /* 0x0000001711067225 */ /* 0x000fd000008e040e */
.L_x_9:
[----:B------:R-:W0:Y:S01]  /*0ae0*/  LDC.64 R22, c[0x0][0x640] ;  /* 0x00019000ff167b82 */ /* 0x000e220000000a00 */
[--C-:B------:R-:W-:Y:S01]  /*0af0*/  SHF.R.U64 R26, R6, R10, R7.reuse ;  /* 0x0000000a061a7219 */ /* 0x100fe20000001207 */
[----:B------:R-:W-:Y:S01]  /*0b00*/  IMAD R20, R19, R20, R8 ;  /* 0x0000001413147224 */ /* 0x000fe200078e0208 */
[----:B------:R-:W-:Y:S01]  /*0b10*/  SHF.R.U32.HI R6, RZ, R10, R7 ;  /* 0x0000000aff067219 */ /* 0x000fe20000011607 */
[----:B------:R-:W-:Y:S01]  /*0b20*/  IMAD.MOV.U32 R19, RZ, RZ, 0x1 ;  /* 0x00000001ff137424 */ /* 0x000fe200078e00ff */
[----:B------:R-:W-:-:S03]  /*0b30*/  IADD3 R9, P1, RZ, -R26, RZ ;  /* 0x8000001aff097210 */ /* 0x000fc60007f3e0ff */
[----:B------:R-:W1:Y:S02]  /*0b40*/  LDC R12, c[0x0][0x618] ;  /* 0x00018600ff0c7b82 */ /* 0x000e640000000800 */
[----:B------:R-:W-:-:S04]  /*0b50*/  IMAD.X R7, RZ, RZ, ~R6, P1 ;  /* 0x000000ffff077224 */ /* 0x000fc800008e0e06 */
[-C--:B------:R-:W-:Y:S02]  /*0b60*/  IMAD R10, R7, R24.reuse, RZ ;  /* 0x00000018070a7224 */ /* 0x080fe400078e02ff */
[----:B------:R-:W2:Y:S01]  /*0b70*/  LDC R16, c[0x0][0x608] ;  /* 0x00018200ff107b82 */ /* 0x000ea20000000800 */
[----:B------:R-:W-:-:S04]  /*0b80*/  IMAD.WIDE.U32 R6, R9, R24, R2 ;  /* 0x0000001809067225 */ /* 0x000fc800078e0002 */
[----:B------:R-:W-:-:S03]  /*0b90*/  IMAD R9, R9, R25, R10 ;  /* 0x0000001909097224 */ /* 0x000fc600078e020a */
[----:B------:R-:W3:Y:S01]  /*0ba0*/  LDC R18, c[0x0][0x658] ;  /* 0x00019600ff127b82 */ /* 0x000ee20000000800 */
[----:B------:R-:W-:Y:S01]  /*0bb0*/  IMAD.IADD R7, R7, 0x1, R9 ;  /* 0x0000000107077824 */ /* 0x000fe200078e0209 */
[----:B0-----:R-:W-:Y:S01]  /*0bc0*/  ISETP.NE.U32.AND P1, PT, R22, RZ, PT ;  /* 0x000000ff1600720c */ /* 0x001fe20003f25070 */
[----:B------:R-:W-:-:S03]  /*0bd0*/  IMAD.MOV.U32 R9, RZ, RZ, -0x1 ;  /* 0xffffffffff097424 */ /* 0x000fc600078e00ff */
[----:B------:R-:W-:Y:S02]  /*0be0*/  ISETP.NE.AND.EX P1, PT, R23, RZ, PT, P1 ;  /* 0x000000ff1700720c */ /* 0x000fe40003f25310 */
[----:B------:R-:W0:Y:S01]  /*0bf0*/  LDC R17, c[0x0][0x600] ;  /* 0x00018000ff117b82 */ /* 0x000e220000000800 */
[-CC-:B-1----:R-:W-:Y:S02]  /*0c00*/  SHF.R.U64 R14, R6, R12.reuse, R7.reuse ;  /* 0x0000000c060e7219 */ /* 0x182fe40000001207 */
[----:B------:R-:W-:-:S05]  /*0c10*/  SHF.R.U32.HI R7, RZ, R12, R7 ;  /* 0x0000000cff077219 */ /* 0x000fca0000011607 */
[----:B------:R-:W1:Y:S01]  /*0c20*/  LDC R21, c[0x0][0x648] ;  /* 0x00019200ff157b82 */ /* 0x000e620000000800 */
[-CC-:B--2---:R-:W-:Y:S02]  /*0c30*/  SHF.R.U64 R27, R14, R16.reuse, R7.reuse ;  /* 0x000000100e1b7219 */ /* 0x184fe40000001207 */
[----:B------:R-:W-:-:S05]  /*0c40*/  SHF.R.U32.HI R7, RZ, R16, R7 ;  /* 0x00000010ff077219 */ /* 0x000fca0000011607 */
[----:B------:R-:W2:Y:S01]  /*0c50*/  LDC R25, c[0x0][0x638] ;  /* 0x00018e00ff197b82 */ /* 0x000ea20000000800 */
[-C--:B---3--:R-:W-:Y:S02]  /*0c60*/  SHF.L.U32 R6, R9, R18.reuse, RZ ;  /* 0x0000001209067219 */ /* 0x088fe400000006ff */
[--C-:B------:R-:W-:Y:S02]  /*0c70*/  SHF.R.U64 R16, R27, R18, R7.reuse ;  /* 0x000000121b107219 */ /* 0x100fe40000001207 */
[----:B------:R-:W-:Y:S02]  /*0c80*/  LOP3.LUT R10, RZ, R6, RZ, 0x33, !PT ;  /* 0x00000006ff0a7212 */ /* 0x000fe400078e33ff */
[----:B------:R-:W-:Y:S01]  /*0c90*/  SHF.R.U32.HI R7, RZ, R18, R7 ;  /* 0x00000012ff077219 */ /* 0x000fe20000011607 */
[----:B------:R-:W3:Y:S01]  /*0ca0*/  LDC R24, c[0x0][0x610] ;  /* 0x00018400ff187b82 */ /* 0x000ee20000000800 */
[----:B------:R-:W-:Y:S01]  /*0cb0*/  IMAD.MOV.U32 R6, RZ, RZ, R16 ;  /* 0x000000ffff067224 */ /* 0x000fe200078e0010 */
[----:B------:R-:W-:Y:S06]  /*0cc0*/  @!P1 BRA `(.L_x_10) ;  /* 0x0000000000289947 */ /* 0x000fec0003800000 */
[----:B------:R-:W4:Y:S02]  /*0cd0*/  LDC R13, c[0x0][0x64c] ;  /* 0x00019300ff0d7b82 */ /* 0x000f240000000800 */
[----:B----4-:R-:W-:-:S05]  /*0ce0*/  IADD3 R13, P1, R16, R13, RZ ;  /* 0x0000000d100d7210 */ /* 0x010fca0007f3e0ff */
        /* <DEDUP_REMOVED lines=8> */
.L_x_10:
[----:B-1----:R-:W-:Y:S01]  /*0d70*/  SHF.R.U64 R8, R6, R21, R7 ;  /* 0x0000001506087219 */ /* 0x002fe20000001207 */
[----:B0-----:R-:W-:Y:S01]  /*0d80*/  VIADD R9, R17, 0xffffffff ;  /* 0xffffffff11097836 */ /* 0x001fe20000000000 */
[----:B------:R-:W-:Y:S02]  /*0d90*/  SHF.L.U32 R6, R19, R18, RZ ;  /* 0x0000001213067219 */ /* 0x000fe400000006ff */
[----:B------:R-:W-:Y:S01]  /*0da0*/  LOP3.LUT R7, R27, R10, RZ, 0xc0, !PT ;  /* 0x0000000a1b077212 */ /* 0x000fe200078ec0ff */
[----:B------:R-:W-:Y:S01]  /*0db0*/  IMAD.MOV R10, RZ, RZ, -R8 ;  /* 0x000000ffff0a7224 */ /* 0x000fe200078e0a08 */
[----:B------:R-:W-:Y:S02]  /*0dc0*/  SEL R11, R11, R20, !P3 ;  /* 0x000000140b0b7207 */ /* 0x000fe40005800000 */
[----:B------:R-:W-:Y:S01]  /*0dd0*/  LOP3.LUT R9, R14, R9, RZ, 0xc0, !PT ;  /* 0x000000090e097212 */ /* 0x000fe200078ec0ff */
[----:B------:R-:W-:Y:S02]  /*0de0*/  IMAD R8, R6, R8, R7 ;  /* 0x0000000806087224 */ /* 0x000fe400078e0207 */
[----:B--2---:R-:W-:-:S02]  /*0df0*/  IMAD R6, R10, R25, R16 ;  /* 0x000000190a067224 */ /* 0x004fc400078e0210 */
[----:B---3--:R-:W-:Y:S02]  /*0e00*/  IMAD R11, R8, R24, R11 ;  /* 0x00000018080b7224 */ /* 0x008fe400078e020b */
[----:B------:R-:W-:Y:S02]  /*0e10*/  IMAD R6, R6, R17, R9 ;  /* 0x0000001106067224 */ /* 0x000fe400078e0209 */
[----:B------:R-:W-:-:S03]  /*0e20*/  IMAD.MOV.U32 R14, RZ, RZ, 0x1 ;  /* 0x00000001ff0e7424 */ /* 0x000fc600078e00ff */
[----:B------:R-:W-:Y:S02]  /*0e30*/  SEL R10, R6, R11, !P3 ;  /* 0x0000000b060a7207 */ /* 0x000fe40005800000 */
[----:B------:R-:W-:Y:S01]  /*0e40*/  SEL R7, R11, R6, !P3 ;  /* 0x000000060b077207 */ /* 0x000fe20005800000 */
[----:B------:R-:W-:-:S07]  /*0e50*/  IMAD.MOV.U32 R6, RZ, RZ, R26 ;  /* 0x000000ffff067224 */ /* 0x000fce00078e001a */
.L_x_8:
[----:B------:R-:W-:-:S08]  /*0e60*/  NOP ;  /* 0x0000000000007918 */ /* 0x000fd00000000000 */
[----:B------:R-:W0:Y:S02]  /*0e70*/  USETMAXREG.TRY_ALLOC.CTAPOOL UP0, 0xe8 ;  /* 0x000000e8000079c8 */ /* 0x000e240008000600 */
[----:B0-----:R-:W-:-:S13]  /*0e80*/  PLOP3.LUT P1, PT, PT, PT, UP0, 0x80, 0x0 ;  /* 0x000000000000781c */ /* 0x001fda0003f2f008 */
[----:B------:R-:W-:Y:S05]  /*0e90*/  @!P1 BRA `(.L_x_8) ;  /* 0xfffffffc00f09947 */ /* 0x000fea000383ffff */
[----:B------:R-:W-:Y:S01]  /*0ea0*/  ULDC.64 UR4, c[0x0][0x598] ;  /* 0x0001660000047ab9 */ /* 0x000fe20000000a00 */
[----:B------:R-:W-:Y:S01]  /*0eb0*/  ULDC.64 UR16, c[0x0][0x208] ;  /* 0x0000820000107ab9 */ /* 0x000fe20000000a00 */
[----:B------:R-:W-:-:S04]  /*0ec0*/  ISETP.NE.U32.AND P1, PT, RZ, UR4, PT ;  /* 0x00000004ff007c0c */ /* 0x000fc8000bf25070 */
[----:B------:R-:W-:-:S13]  /*0ed0*/  ISETP.NE.AND.EX P1, PT, RZ, UR5, PT, P1 ;  /* 0x00000005ff007c0c */ /* 0x000fda000bf25310 */
[----:B------:R-:W-:Y:S05]  /*0ee0*/  @!P1 BRA `(.L_x_11) ;  /* 0x00000000001c9947 */ /* 0x000fea0003800000 */
[----:B------:R-:W0:Y:S02]  /*0ef0*/  LDC.64 R8, c[0x0][0x598] ;  /* 0x00016600ff087b82 */ /* 0x000e240000000a00 */
[----:B0-----:R-:W2:Y:S02]  /*0f00*/  LDG.E.64 R8, desc[UR16][R8.64] ;  /* 0x0000001008087981 */ /* 0x001ea4000c1e1b00 */
[----:B--2---:R-:W-:-:S04]  /*0f10*/  ISETP.NE.U32.AND P1, PT, R8, RZ, PT ;  /* 0x000000ff0800720c */ /* 0x004fc80003f25070 */
[----:B------:R-:W-:-:S13]  /*0f20*/  ISETP.NE.AND.EX P1, PT, R9, RZ, PT, P1 ;  /* 0x000000ff0900720c */ /* 0x000fda0003f25310 */
[----:B------:R-:W-:Y:S05]  /*0f30*/  @!P1 BRA `(.L_x_11) ;  /* 0x0000000000089947 */ /* 0x000fea0003800000 */
[----:B------:R0:W5:Y:S01]  /*0f40*/  LD.E R8, desc[UR16][R8.64] ;  /* 0x0000001008087980 */ /* 0x000162000c101900 */
[----:B------:R-:W-:Y:S05]  /*0f50*/  BRA `(.L_x_12) ;  /* 0x0000000000207947 */ /* 0x000fea0003800000 */
.L_x_11:
[----:B------:R-:W-:Y:S02]  /*0f60*/  ULDC.64 UR4, c[0x0][0x588] ;  /* 0x0001620000047ab9 */ /* 0x000fe40000000a00 */
[----:B------:R-:W-:-:S04]  /*0f70*/  ISETP.NE.U32.AND P1, PT, RZ, UR4, PT ;  /* 0x00000004ff007c0c */ /* 0x000fc8000bf25070 */
[----:B------:R-:W-:-:S13]  /*0f80*/  ISETP.NE.AND.EX P1, PT, RZ, UR5, PT, P1 ;  /* 0x00000005ff007c0c */ /* 0x000fda000bf25310 */
[----:B------:R-:W-:Y:S05]  /*0f90*/  @!P1 BRA `(.L_x_13) ;  /* 0x00000000000c9947 */ /* 0x000fea0003800000 */
[----:B------:R-:W0:Y:S02]  /*0fa0*/  LDC.64 R8, c[0x0][0x588] ;  /* 0x00016200ff087b82 */ /* 0x000e240000000a00 */
[----:B0-----:R1:W5:Y:S01]  /*0fb0*/  LDG.E R8, desc[UR16][R8.64] ;  /* 0x0000001008087981 */ /* 0x001362000c1e1900 */
[----:B------:R-:W-:Y:S05]  /*0fc0*/  BRA `(.L_x_12) ;  /* 0x0000000000047947 */ /* 0x000fea0003800000 */
.L_x_13:
[----:B------:R-:W2:Y:S02]  /*0fd0*/  LDC R8, c[0x0][0x580] ;  /* 0x00016000ff087b82 */ /* 0x000ea40000000800 */
.L_x_12:
[----:B------:R-:W-:Y:S02]  /*0fe0*/  ULDC.64 UR4, c[0x0][0x5a0] ;  /* 0x0001680000047ab9 */ /* 0x000fe40000000a00 */
[----:B------:R-:W-:-:S04]  /*0ff0*/  ISETP.NE.U32.AND P1, PT, RZ, UR4, PT ;  /* 0x00000004ff007c0c */ /* 0x000fc8000bf25070 */
[----:B------:R-:W-:-:S13]  /*1000*/  ISETP.NE.AND.EX P1, PT, RZ, UR5, PT, P1 ;  /* 0x00000005ff007c0c */ /* 0x000fda000bf25310 */
[----:B------:R-:W-:Y:S05]  /*1010*/  @!P1 BRA `(.L_x_14) ;  /* 0x00000000001c9947 */ /* 0x000fea0003800000 */
[----:B------:R-:W3:Y:S02]  /*1020*/  LDC.64 R12, c[0x0][0x5a0] ;  /* 0x00016800ff0c7b82 */ /* 0x000ee40000000a00 */
[----:B---3--:R-:W3:Y:S02]  /*1030*/  LDG.E.64 R12, desc[UR16][R12.64] ;  /* 0x000000100c0c7981 */ /* 0x008ee4000c1e1b00 */
[----:B---3--:R-:W-:-:S04]  /*1040*/  ISETP.NE.U32.AND P1, PT, R12, RZ, PT ;  /* 0x000000ff0c00720c */ /* 0x008fc80003f25070 */
[----:B------:R-:W-:-:S13]  /*1050*/  ISETP.NE.AND.EX P1, PT, R13, RZ, PT, P1 ;  /* 0x000000ff0d00720c */ /* 0x000fda0003f25310 */
[----:B------:R-:W-:Y:S05]  /*1060*/  @!P1 BRA `(.L_x_14) ;  /* 0x0000000000089947 */ /* 0x000fea0003800000 */
[----:B01----:R0:W5:Y:S01]  /*1070*/  LD.E R9, desc[UR16][R12.64] ;  /* 0x000000100c097980 */ /* 0x003162000c101900 */
[----:B------:R-:W-:Y:S05]  /*1080*/  BRA `(.L_x_15) ;  /* 0x0000000000207947 */ /* 0x000fea0003800000 */
.L_x_14:
[----:B------:R-:W-:Y:S02]  /*1090*/  ULDC.64 UR4, c[0x0][0x590] ;  /* 0x0001640000047ab9 */ /* 0x000fe40000000a00 */
[----:B------:R-:W-:-:S04]  /*10a0*/  ISETP.NE.U32.AND P1, PT, RZ, UR4, PT ;  /* 0x00000004ff007c0c */ /* 0x000fc8000bf25070 */
[----:B------:R-:W-:-:S13]  /*10b0*/  ISETP.NE.AND.EX P1, PT, RZ, UR5, PT, P1 ;  /* 0x00000005ff007c0c */ /* 0x000fda000bf25310 */
[----:B------:R-:W-:Y:S05]  /*10c0*/  @!P1 BRA `(.L_x_16) ;  /* 0x00000000000c9947 */ /* 0x000fea0003800000 */
[----:B------:R-:W0:Y:S02]  /*10d0*/  LDC.64 R12, c[0x0][0x590] ;  /* 0x00016400ff0c7b82 */ /* 0x000e240000000a00 */
[----:B01----:R1:W5:Y:S01]  /*10e0*/  LDG.E R9, desc[UR16][R12.64] ;  /* 0x000000100c097981 */ /* 0x003362000c1e1900 */
[----:B------:R-:W-:Y:S05]  /*10f0*/  BRA `(.L_x_15) ;  /* 0x0000000000047947 */ /* 0x000fea0003800000 */
.L_x_16:
[----:B01----:R-:W3:Y:S02]  /*1100*/  LDC R9, c[0x0][0x584] ;  /* 0x00016100ff097b82 */ /* 0x003ee40000000800 */
.L_x_15:
[----:B------:R-:W-:-:S13]  /*1110*/  LOP3.LUT P1, RZ, R14, 0xff, RZ, 0xc0, !PT ;  /* 0x000000ff0eff7812 */ /* 0x000fda000782c0ff */
[----:B------:R-:W-:Y:S05]  /*1120*/  @!P1 EXIT ;  /* 0x000000000000994d */ /* 0x000fea0003800000 */
[----:B------:R-:W-:Y:S01]  /*1130*/  ULDC UR4, c[0x0][0x28c] ;  /* 0x0000a30000047ab9 */ /* 0x000fe20000000800 */
[----:B------:R-:W-:Y:S01]  /*1140*/  LOP3.LUT R143, R4, 0x1, RZ, 0xfc, !PT ;  /* 0x00000001048f7812 */ /* 0x000fe200078efcff */
[----:B------:R-:W-:-:S04]  /*1150*/  UIADD3 UR4, UR4, 0x7f, URZ ;  /* 0x0000007f04047890 */ /* 0x000fc8000fffe03f */
[----:B------:R-:W-:-:S04]  /*1160*/  USHF.R.S32.HI UR5, URZ, 0x1f, UR4 ;  /* 0x0000001f3f057899 */ /* 0x000fc80008011404 */
[----:B------:R-:W-:-:S03]  /*1170*/  ULEA.HI UR5, UR5, UR4, URZ, 0x7 ;  /* 0x0000000405057291 */ /* 0x000fc6000f8f383f */
[----:B------:R-:W-:Y:S01]  /*1180*/  UMOV UR4, URZ ;  /* 0x0000003f00047c82 */ /* 0x000fe20008000000 */
[----:B------:R-:W-:-:S03]  /*1190*/  USHF.R.S32.HI UR9, URZ, 0x7, UR5 ;  /* 0x000000073f097899 */ /* 0x000fc60008011405 */
[----:B------:R-:W-:-:S09]  /*11a0*/  UMOV UR5, URZ ;  /* 0x0000003f00057c82 */ /* 0x000fd20008000000 */
.L_x_171:
[----:B------:R-:W-:Y:S01]  /*11b0*/  LOP3.LUT R11, R0, 0x80, RZ, 0xc0, !PT ;  /* 0x00000080000b7812 */ /* 0x000fe200078ec0ff */
[----:B------:R-:W4:Y:S01]  /*11c0*/  S2UR UR13, SR_CgaCtaId ;  /* 0x00000000000d79c3 */ /* 0x000f220000008800 */
[----:B------:R-:W-:Y:S01]  /*11d0*/  UMOV UR12, 0x400 ;  /* 0x00000400000c7882 */ /* 0x000fe20000000000 */
[----:B------:R-:W-:Y:S01]  /*11e0*/  UMOV UR6, URZ ;  /* 0x0000003f00067c82 */ /* 0x000fe20008000000 */
[----:B------:R-:W-:Y:S01]  /*11f0*/  SHF.R.U32.HI R11, RZ, 0x7, R11 ;  /* 0x00000007ff0b7819 */ /* 0x000fe2000001160b */
[----:B------:R-:W-:Y:S01]  /*1200*/  UMOV UR7, URZ ;  /* 0x0000003f00077c82 */ /* 0x000fe20008000000 */
[----:B------:R-:W-:Y:S01]  /*1210*/  UMOV UR18, UR5 ;  /* 0x0000000500127c82 */ /* 0x000fe20008000000 */
[----:B------:R-:W-:Y:S02]  /*1220*/  CS2R R16, SRZ ;  /* 0x0000000000107805 */ /* 0x000fe4000001ff00 */
[----:B------:R-:W-:Y:S01]  /*1230*/  CS2R R14, SRZ ;  /* 0x00000000000e7805 */ /* 0x000fe2000001ff00 */
[----:B01----:R-:W0:Y:S01]  /*1240*/  LDC R12, c[0x0][0x28c] ;  /* 0x0000a300ff0c7b82 */ /* 0x003e220000000800 */
[----:B------:R-:W1:Y:S01]  /*1250*/  SHFL.IDX PT, R11, R11, RZ, 0x1f ;  /* 0x00001fff0b0b7589 */ /* 0x000e6200000e0000 */
[----:B------:R-:W-:-:S02]  /*1260*/  CS2R R18, SRZ ;  /* 0x0000000000127805 */ /* 0x000fc4000001ff00 */
[----:B------:R-:W-:Y:S02]  /*1270*/  CS2R R20, SRZ ;  /* 0x0000000000147805 */ /* 0x000fe4000001ff00 */
[----:B------:R-:W-:Y:S02]  /*1280*/  CS2R R22, SRZ ;  /* 0x0000000000167805 */ /* 0x000fe4000001ff00 */
[----:B------:R-:W-:Y:S02]  /*1290*/  CS2R R88, SRZ ;  /* 0x0000000000587805 */ /* 0x000fe4000001ff00 */
[----:B------:R-:W-:Y:S02]  /*12a0*/  CS2R R90, SRZ ;  /* 0x00000000005a7805 */ /* 0x000fe4000001ff00 */
[----:B------:R-:W-:Y:S02]  /*12b0*/  CS2R R92, SRZ ;  /* 0x00000000005c7805 */ /* 0x000fe4000001ff00 */
        /* <DEDUP_REMOVED lines=16> */
[----:B0-----:R-:W-:Y:S02]  /*13c0*/  ISETP.GE.AND P1, PT, R12, 0x1, PT ;  /* 0x000000010c00780c */ /* 0x001fe40003f26270 */
[----:B------:R-:W-:Y:S02]  /*13d0*/  CS2R R126, SRZ ;  /* 0x00000000007e7805 */ /* 0x000fe4000001ff00 */
[----:B-1----:R-:W-:-:S02]  /*13e0*/  R2UR UR8, R11 ;  /* 0x000000000b0872ca */ /* 0x002fc400000e0000 */
[----:B------:R-:W-:Y:S02]  /*13f0*/  CS2R R128, SRZ ;  /* 0x0000000000807805 */ /* 0x000fe4000001ff00 */
[----:B------:R-:W-:Y:S02]  /*1400*/  CS2R R130, SRZ ;  /* 0x0000000000827805 */ /* 0x000fe4000001ff00 */
[----:B------:R-:W-:Y:S02]  /*1410*/  CS2R R132, SRZ ;  /* 0x0000000000847805 */ /* 0x000fe4000001ff00 */
[----:B------:R-:W-:Y:S02]  /*1420*/  CS2R R134, SRZ ;  /* 0x0000000000867805 */ /* 0x000fe4000001ff00 */
[----:B------:R-:W-:Y:S02]  /*1430*/  CS2R R136, SRZ ;  /* 0x0000000000887805 */ /* 0x000fe4000001ff00 */
[----:B------:R-:W-:-:S02]  /*1440*/  CS2R R138, SRZ ;  /* 0x00000000008a7805 */ /* 0x000fc4000001ff00 */
[----:B------:R-:W-:Y:S01]  /*1450*/  CS2R R140, SRZ ;  /* 0x00000000008c7805 */ /* 0x000fe2000001ff00 */
[----:B------:R-:W-:Y:S01]  /*1460*/  IMAD.U32 R144, RZ, RZ, UR4 ;  /* 0x00000004ff907e24 */ /* 0x000fe2000f8e00ff */
[----:B--23--:R-:W-:Y:S02]  /*1470*/  CS2R R24, SRZ ;  /* 0x0000000000187805 */ /* 0x00cfe4000001ff00 */
[----:B------:R-:W-:Y:S02]  /*1480*/  CS2R R26, SRZ ;  /* 0x00000000001a7805 */ /* 0x000fe4000001ff00 */
[----:B------:R-:W-:Y:S02]  /*1490*/  CS2R R28, SRZ ;  /* 0x00000000001c7805 */ /* 0x000fe4000001ff00 */
[----:B------:R-:W-:Y:S01]  /*14a0*/  CS2R R30, SRZ ;  /* 0x00000000001e7805 */ /* 0x000fe2000001ff00 */
[----:B------:R-:W-:Y:S01]  /*14b0*/  ULEA.HI UR10, UR8, UR8, URZ, 0x1 ;  /* 0x00000008080a7291 */ /* 0x000fe2000f8f083f */
[----:B------:R-:W-:-:S02]  /*14c0*/  CS2R R32, SRZ ;  /* 0x0000000000207805 */ /* 0x000fc4000001ff00 */
[----:B------:R-:W-:Y:S02]  /*14d0*/  CS2R R34, SRZ ;  /* 0x0000000000227805 */ /* 0x000fe4000001ff00 */
[----:B------:R-:W-:Y:S01]  /*14e0*/  CS2R R36, SRZ ;  /* 0x0000000000247805 */ /* 0x000fe2000001ff00 */
[----:B------:R-:W-:Y:S01]  /*14f0*/  ULOP3.LUT UR11, UR10, 0x7fffe, URZ, 0xc0, !UPT ;  /* 0x0007fffe0a0b7892 */ /* 0x000fe2000f8ec03f */
[----:B------:R-:W-:Y:S01]  /*1500*/  CS2R R38, SRZ ;  /* 0x0000000000267805 */ /* 0x000fe2000001ff00 */
[----:B----4-:R-:W-:Y:S01]  /*1510*/  ULEA UR10, UR13, UR12, 0x18 ;  /* 0x0000000c0d0a7291 */ /* 0x010fe2000f8ec03f */
[----:B------:R-:W-:Y:S01]  /*1520*/  CS2R R40, SRZ ;  /* 0x0000000000287805 */ /* 0x000fe2000001ff00 */
[----:B------:R-:W-:Y:S01]  /*1530*/  UIADD3 UR11, UR8, -UR11, URZ ;  /* 0x8000000b080b7290 */ /* 0x000fe2000fffe03f */
[----:B------:R-:W-:Y:S02]  /*1540*/  CS2R R42, SRZ ;  /* 0x00000000002a7805 */ /* 0x000fe4000001ff00 */
[----:B------:R-:W-:Y:S01]  /*1550*/  CS2R R44, SRZ ;  /* 0x00000000002c7805 */ /* 0x000fe2000001ff00 */
[----:B------:R-:W-:Y:S01]  /*1560*/  UMOV UR8, URZ ;  /* 0x0000003f00087c82 */ /* 0x000fe20008000000 */
[----:B------:R-:W-:Y:S01]  /*1570*/  ULEA UR11, UR11, UR10, 0xd ;  /* 0x0000000a0b0b7291 */ /* 0x000fe2000f8e683f */
[----:B------:R-:W-:-:S02]  /*1580*/  CS2R R46, SRZ ;  /* 0x00000000002e7805 */ /* 0x000fc4000001ff00 */
[----:B------:R-:W-:Y:S02]  /*1590*/  CS2R R48, SRZ ;  /* 0x0000000000307805 */ /* 0x000fe4000001ff00 */
[----:B------:R-:W-:Y:S01]  /*15a0*/  CS2R R50, SRZ ;  /* 0x0000000000327805 */ /* 0x000fe2000001ff00 */
[----:B------:R-:W-:Y:S01]  /*15b0*/  UIADD3 UR11, UR11, 0x180, URZ ;  /* 0x000001800b0b7890 */ /* 0x000fe2000fffe03f */
[----:B------:R-:W-:Y:S02]  /*15c0*/  CS2R R52, SRZ ;  /* 0x0000000000347805 */ /* 0x000fe4000001ff00 */
[----:B------:R-:W-:Y:S02]  /*15d0*/  CS2R R54, SRZ ;  /* 0x0000000000367805 */ /* 0x000fe4000001ff00 */
[----:B------:R-:W-:Y:S01]  /*15e0*/  CS2R R56, SRZ ;  /* 0x0000000000387805 */ /* 0x000fe2000001ff00 */
[----:B------:R-:W-:Y:S01]  /*15f0*/  USHF.R.U32.HI UR11, URZ, 0x4, UR11 ;  /* 0x000000043f0b7899 */ /* 0x000fe2000801160b */
[----:B------:R-:W-:-:S02]  /*1600*/  CS2R R58, SRZ ;  /* 0x00000000003a7805 */ /* 0x000fc4000001ff00 */
[----:B------:R-:W-:Y:S02]  /*1610*/  CS2R R60, SRZ ;  /* 0x00000000003c7805 */ /* 0x000fe4000001ff00 */
[----:B------:R-:W-:Y:S01]  /*1620*/  CS2R R62, SRZ ;  /* 0x00000000003e7805 */ /* 0x000fe2000001ff00 */
[----:B------:R-:W-:Y:S01]  /*1630*/  ULOP3.LUT UR11, UR11, 0x3fff, URZ, 0xc0, !UPT ;  /* 0x00003fff0b0b7892 */ /* 0x000fe2000f8ec03f */
        /* <DEDUP_REMOVED lines=11> */
[----:B------:R-:W-:Y:S01]  /*16f0*/  CS2R R86, SRZ ;  /* 0x0000000000567805 */ /* 0x000fe2000001ff00 */
[----:B------:R-:W-:Y:S06]  /*1700*/  @!P1 BRA `(.L_x_17) ;  /* 0x00000008005c9947 */ /* 0x000fec0003800000 */
[----:B------:R-:W-:-:S13]  /*1710*/  ISETP.NE.AND P2, PT, R143, 0x3, PT ;  /* 0x000000038f00780c */ /* 0x000fda0003f45270 */
[----:B------:R-:W-:Y:S05]  /*1720*/  @!P2 BRA `(.L_x_18) ;  /* 0x000000000004a947 */ /* 0x000fea0003800000 */
[----:B------:R-:W-:Y:S01]  /*1730*/  BPT.TRAP 0x1 ;  /* 0x000000040000795c */ /* 0x000fe20000300000 */
.L_x_18:
[----:B------:R-:W-:Y:S01]  /*1740*/  ULEA UR6, UR5, UR10, 0x3 ;  /* 0x0000000a05067291 */ /* 0x000fe2000f8e183f */
[----:B------:R-:W-:-:S05]  /*1750*/  IMAD.U32 R11, RZ, RZ, UR4 ;  /* 0x00000004ff0b7e24 */ /* 0x000fca000f8e00ff */
[----:B------:R-:W-:-:S04]  /*1760*/  SHF.L.U32 R11, R11, 0x1f, RZ ;  /* 0x0000001f0b0b7819 */ /* 0x000fc800000006ff */
[----:B------:R0:W1:Y:S01]  /*1770*/  SYNCS.PHASECHK.TRANS64.TRYWAIT P1, [UR6], R11 ;  /* 0x0000000bff0075a7 */ /* 0x0000620008020146 */
[----:B------:R-:W-:Y:S05]  /*1780*/  @!P2 BRA `(.L_x_19) ;  /* 0x000000000004a947 */ /* 0x000fea0003800000 */
[----:B------:R-:W-:Y:S01]  /*1790*/  BPT.TRAP 0x1 ;  /* 0x000000040000795c */ /* 0x000fe20000300000 */
.L_x_19:
[----:B-1----:R-:W-:Y:S05]  /*17a0*/  @P1 BRA `(.L_x_20) ;  /* 0x0000000000081947 */ /* 0x002fea0003800000 */
[----:B------:R-:W1:Y:S02]  /*17b0*/  SYNCS.PHASECHK.TRANS64.TRYWAIT P1, [UR6], R11 ;  /* 0x0000000bff0075a7 */ /* 0x000e640008020146 */
[----:B-1----:R-:W-:Y:S05]  /*17c0*/  @!P1 BRA `(.L_x_21) ;  /* 0x0000007c00c09947 */ /* 0x002fea0003800000 */
.L_x_20:
[----:B------:R-:W-:Y:S01]  /*17d0*/  UIADD3 UR6, UR10, 0x1c180, URZ ;  /* 0x0001c1800a067890 */ /* 0x000fe2000fffe03f */
[----:B------:R-:W-:Y:S01]  /*17e0*/  WARPGROUP.ARRIVE ;  /* 0x00000000000079c5 */ /* 0x000fe20000000000 */
[----:B------:R-:W-:Y:S01]  /*17f0*/  ULOP3.LUT UR8, UR11, 0x10000, URZ, 0xfc, !UPT ;  /* 0x000100000b087892 */ /* 0x000fe2000f8efc3f */
[----:B------:R-:W-:Y:S01]  /*1800*/  CS2R R16, SRZ ;  /* 0x0000000000107805 */ /* 0x000fe2000001ff00 */
[----:B------:R-:W-:Y:S01]  /*1810*/  USHF.R.U32.HI UR6, URZ, 0x4, UR6 ;  /* 0x000000043f067899 */ /* 0x000fe20008011606 */
[----:B------:R-:W-:Y:S01]  /*1820*/  CS2R R14, SRZ ;  /* 0x00000000000e7805 */ /* 0x000fe2000001ff00 */
[----:B------:R-:W-:Y:S01]  /*1830*/  UMOV UR13, 0x40000040 ;  /* 0x40000040000d7882 */ /* 0x000fe20000000000 */
[----:B------:R-:W-:Y:S01]  /*1840*/  UMOV UR15, 0x40000040 ;  /* 0x40000040000f7882 */ /* 0x000fe20000000000 */
[----:B------:R-:W-:Y:S01]  /*1850*/  ULOP3.LUT UR6, UR6, 0x3fff, URZ, 0xc0, !UPT ;  /* 0x00003fff06067892 */ /* 0x000fe2000f8ec03f */
[----:B------:R-:W-:Y:S02]  /*1860*/  CS2R R18, SRZ ;  /* 0x0000000000127805 */ /* 0x000fe4000001ff00 */
[----:B------:R-:W-:-:S02]  /*1870*/  CS2R R20, SRZ ;  /* 0x0000000000147805 */ /* 0x000fc4000001ff00 */
[----:B------:R-:W-:Y:S01]  /*1880*/  CS2R R22, SRZ ;  /* 0x0000000000167805 */ /* 0x000fe2000001ff00 */
[----:B------:R-:W-:Y:S01]  /*1890*/  ULOP3.LUT UR7, UR6, 0x10000, URZ, 0xfc, !UPT ;  /* 0x0001000006077892 */ /* 0x000fe2000f8efc3f */
[----:B------:R-:W-:Y:S01]  /*18a0*/  CS2R R88, SRZ ;  /* 0x0000000000587805 */ /* 0x000fe2000001ff00 */
[----:B------:R-:W-:Y:S01]  /*18b0*/  ULEA UR6, UR5, UR8, 0xa ;  /* 0x0000000805067291 */ /* 0x000fe2000f8e503f */
[----:B------:R-:W-:Y:S01]  /*18c0*/  CS2R R90, SRZ ;  /* 0x00000000005a7805 */ /* 0x000fe2000001ff00 */
[----:B------:R-:W-:Y:S01]  /*18d0*/  ULEA UR7, UR5, UR7, 0xa ;  /* 0x0000000705077291 */ /* 0x000fe2000f8e503f */
[----:B------:R-:W-:Y:S02]  /*18e0*/  CS2R R92, SRZ ;  /* 0x00000000005c7805 */ /* 0x000fe4000001ff00 */
[----:B------:R-:W-:Y:S02]  /*18f0*/  CS2R R94, SRZ ;  /* 0x00000000005e7805 */ /* 0x000fe4000001ff00 */
[----:B------:R-:W-:-:S02]  /*1900*/  CS2R R96, SRZ ;  /* 0x0000000000607805 */ /* 0x000fc4000001ff00 */
[----:B------:R-:W-:Y:S01]  /*1910*/  CS2R R98, SRZ ;  /* 0x0000000000627805 */ /* 0x000fe2000001ff00 */
[----:B------:R-:W-:Y:S01]  /*1920*/  UMOV UR12, UR6 ;  /* 0x00000006000c7c82 */ /* 0x000fe20008000000 */
[----:B------:R-:W-:Y:S01]  /*1930*/  CS2R R100, SRZ ;  /* 0x0000000000647805 */ /* 0x000fe2000001ff00 */
[----:B------:R-:W-:Y:S01]  /*1940*/  UMOV UR14, UR7 ;  /* 0x00000007000e7c82 */ /* 0x000fe20008000000 */
[----:B------:R-:W-:Y:S01]  /*1950*/  CS2R R102, SRZ ;  /* 0x0000000000667805 */ /* 0x000fe2000001ff00 */
[----:B------:R-:W-:Y:S01]  /*1960*/  QGMMA.64x128x32.F32.E4M3.E4M3 R24, gdesc[UR12], RZ, !UPT ;  /* 0x01e000000c1879f3 */ /* 0x000fe2000c7008ff */
[----:B------:R-:W-:Y:S01]  /*1970*/  UIADD3 UR12, UR6, 0x2, URZ ;  /* 0x00000002060c7890 */ /* 0x000fe2000fffe03f */
[----:B------:R-:W-:Y:S01]  /*1980*/  CS2R R104, SRZ ;  /* 0x0000000000687805 */ /* 0x000fe2000001ff00 */
[----:B------:R-:W-:Y:S01]  /*1990*/  UIADD3 UR14, UR7, 0x2, URZ ;  /* 0x00000002070e7890 */ /* 0x000fe2000fffe03f */
[----:B------:R-:W-:Y:S01]  /*19a0*/  CS2R R106, SRZ ;  /* 0x00000000006a7805 */ /* 0x000fe2000001ff00 */
[----:B------:R-:W-:Y:S01]  /*19b0*/  UMOV UR13, 0x40000040 ;  /* 0x40000040000d7882 */ /* 0x000fe20000000000 */
[----:B------:R-:W-:Y:S01]  /*19c0*/  UMOV UR15, 0x40000040 ;  /* 0x40000040000f7882 */ /* 0x000fe20000000000 */
        /* <DEDUP_REMOVED lines=16> */
[----:B------:R-:W-:Y:S01]  /*1ad0*/  CS2R R140, SRZ ;  /* 0x00000000008c7805 */ /* 0x000fe2000001ff00 */
[----:B------:R-:W-:Y:S01]  /*1ae0*/  QGMMA.64x128x32.F32.E4M3.E4M3 R24, gdesc[UR12], R24 ;  /* 0x01e000000c1879f3 */ /* 0x000fe20008700818 */
[----:B------:R-:W-:Y:S02]  /*1af0*/  UIADD3 UR12, UR6, 0x4, URZ ;  /* 0x00000004060c7890 */ /* 0x000fe4000fffe03f */
[----:B------:R-:W-:Y:S01]  /*1b00*/  UIADD3 UR14, UR7, 0x4, URZ ;  /* 0x00000004070e7890 */ /* 0x000fe2000fffe03f */
[----:B------:R-:W-:Y:S01]  /*1b10*/  UMOV UR13, 0x40000040 ;  /* 0x40000040000d7882 */ /* 0x000fe20000000000 */
[----:B------:R-:W-:-:S07]  /*1b20*/  UMOV UR15, 0x40000040 ;  /* 0x40000040000f7882 */ /* 0x000fce0000000000 */
[----:B------:R-:W-:Y:S01]  /*1b30*/  QGMMA.64x128x32.F32.E4M3.E4M3 R24, gdesc[UR12], R24 ;  /* 0x01e000000c1879f3 */ /* 0x000fe20008700818 */
[----:B------:R-:W-:Y:S02]  /*1b40*/  UIADD3 UR14, UR7, 0x6, URZ ;  /* 0x00000006070e7890 */ /* 0x000fe4000fffe03f */
[----:B------:R-:W-:Y:S01]  /*1b50*/  UIADD3 UR12, UR6, 0x6, URZ ;  /* 0x00000006060c7890 */ /* 0x000fe2000fffe03f */
[----:B------:R-:W-:Y:S01]  /*1b60*/  ULDC UR7, c[0x0][0x50c] ;  /* 0x0001430000077ab9 */ /* 0x000fe20000000800 */
[----:B------:R-:W-:Y:S01]  /*1b70*/  UMOV UR13, 0x40000040 ;  /* 0x40000040000d7882 */ /* 0x000fe20000000000 */
[----:B------:R-:W-:Y:S01]  /*1b80*/  UISETP.NE.AND UP0, UPT, UR7, 0x4, UPT ;  /* 0x000000040700788c */ /* 0x000fe2000bf05270 */
[----:B------:R-:W-:Y:S01]  /*1b90*/  UMOV UR15, 0x40000040 ;  /* 0x40000040000f7882 */ /* 0x000fe20000000000 */
[----:B------:R-:W-:Y:S02]  /*1ba0*/  UMOV UR6, 0x4 ;  /* 0x0000000400067882 */ /* 0x000fe40000000000 */
[----:B------:R-:W-:-:S06]  /*1bb0*/  USEL UR7, URZ, 0x1, UP0 ;  /* 0x000000013f077887 */ /* 0x000fcc0008000000 */
[----:B------:R-:W-:Y:S01]  /*1bc0*/  ISETP.NE.AND P1, PT, RZ, UR7, PT ;  /* 0x00000007ff007c0c */ /* 0x000fe2000bf25270 */
[----:B------:R-:W-:-:S12]  /*1bd0*/  QGMMA.64x128x32.F32.E4M3.E4M3 R24, gdesc[UR12], R24, gsb0 ;  /* 0x01e000000c1879f3 */ /* 0x000fd80008000818 */
[----:B------:R-:W-:Y:S05]  /*1be0*/  @!P1 BRA `(.L_x_22) ;  /* 0x0000000400089947 */ /* 0x000fea0003800000 */
[----:B------:R-:W-:Y:S02]  /*1bf0*/  WARPGROUP.DEPBAR.LE gsb0, 0x0 ;  /* 0x00008000000079c5 */ /* 0x000fe40000010000 */
[----:B------:R-:W-:-:S01]  /*1c00*/  FADD R141, RZ, R24 ;  /* 0x00000018ff8d7221 */ /* 0x000fc20000000000 */
[----:B------:R-:W-:Y:S01]  /*1c10*/  FADD R140, RZ, R25 ;  /* 0x00000019ff8c7221 */ /* 0x000fe20000000000 */
        /* <DEDUP_REMOVED lines=62> */
[----:B------:R-:W-:-:S06]  /*2000*/  UMOV UR6, URZ ;  /* 0x0000003f00067c82 */ /* 0x000fcc0008000000 */
.L_x_22:
[----:B------:R-:W-:-:S04]  /*2010*/  UIADD3 UR18, UR5, 0x1, URZ ;  /* 0x0000000105127890 */ /* 0x000fc8000fffe03f */
[----:B------:R-:W-:-:S04]  /*2020*/  UISETP.NE.AND UP0, UPT, UR18, 0x7, UPT ;  /* 0x000000071200788c */ /* 0x000fc8000bf05270 */
[----:B------:R-:W-:Y:S02]  /*2030*/  USEL UR8, URZ, 0x1, UP0 ;  /* 0x000000013f087887 */ /* 0x000fe40008000000 */
[----:B------:R-:W-:Y:S02]  /*2040*/  USEL UR18, UR18, URZ, UP0 ;  /* 0x0000003f12127287 */ /* 0x000fe40008000000 */
[----:B------:R-:W-:-:S06]  /*2050*/  ULOP3.LUT UR8, UR4, UR8, URZ, 0x3c, !UPT ;  /* 0x0000000804087292 */ /* 0x000fcc000f8e3c3f */
[----:B------:R-:W-:Y:S01]  /*2060*/  IMAD.U32 R144, RZ, RZ, UR8 ;  /* 0x00000008ff907e24 */ /* 0x000fe2000f8e00ff */
[----:B------:R-:W-:-:S06]  /*2070*/  UMOV UR8, 0x1 ;  /* 0x0000000100087882 */ /* 0x000fcc0000000000 */
.L_x_17:
[----:B------:R-:W-:-:S04]  /*2080*/  UISETP.LT.AND UP0, UPT, UR9, 0x1, UPT ;  /* 0x000000010900788c */ /* 0x000fc8000bf01270 */
[----:B------:R-:W-:-:S04]  /*2090*/  USEL UR12, UR9, 0x1, UP0 ;  /* 0x00000001090c7887 */ /* 0x000fc80008000000 */
[----:B------:R-:W-:-:S04]  /*20a0*/  UIADD3 UR12, UR9, -UR12, URZ ;  /* 0x8000000c090c7290 */ /* 0x000fc8000fffe03f */
[----:B------:R-:W-:-:S06]  /*20b0*/  UISETP.GE.AND UP0, UPT, UR12, 0x1, UPT ;  /* 0x000000010c00788c */ /* 0x000fcc000bf06270 */
[----:B------:R-:W-:-:S13]  /*20c0*/  PLOP3.LUT P1, PT, PT, PT, UP0, 0x80, 0x0 ;  /* 0x000000000000781c */ /* 0x000fda0003f2f008 */
[----:B------:R-:W-:Y:S05]  /*20d0*/  @!P1 BRA `(.L_x_23) ;  /* 0x0000000800349947 */ /* 0x000fea0003800000 */
[----:B01----:R-:W-:Y:S01]  /*20e0*/  IMAD.U32 R11, RZ, RZ, UR12 ;  /* 0x0000000cff0b7e24 */ /* 0x003fe2000f8e00ff */
[----:B------:R-:W-:Y:S01]  /*20f0*/  ULDC UR19, c[0x0][0x50c] ;  /* 0x0001430000137ab9 */ /* 0x000fe20000000800 */
[----:B------:R-:W-:-:S07]  /*2100*/  IMAD.U32 R12, RZ, RZ, UR5 ;  /* 0x00000005ff0c7e24 */ /* 0x000fce000f8e00ff */
.L_x_31:
[----:B------:R-:W-:-:S13]  /*2110*/  ISETP.NE.AND P2, PT, R143, 0x3, PT ;  /* 0x000000038f00780c */ /* 0x000fda0003f45270 */
[----:B0-----:R-:W-:Y:S05]  /*2120*/  @!P2 BRA `(.L_x_24) ;  /* 0x000000000004a947 */ /* 0x001fea0003800000 */
[----:B------:R-:W-:Y:S01]  /*2130*/  BPT.TRAP 0x1 ;  /* 0x000000040000795c */ /* 0x000fe20000300000 */
.L_x_24:
[----:B------:R-:W0:Y:S01]  /*2140*/  S2UR UR12, SR_CgaCtaId ;  /* 0x00000000000c79c3 */ /* 0x000e220000008800 */
[----:B------:R-:W-:Y:S01]  /*2150*/  UMOV UR10, 0x400 ;  /* 0x00000400000a7882 */ /* 0x000fe20000000000 */
[----:B------:R-:W-:Y:S01]  /*2160*/  SHF.L.U32 R13, R144, 0x1f, RZ ;  /* 0x0000001f900d7819 */ /* 0x000fe200000006ff */
[----:B0-----:R-:W-:-:S04]  /*2170*/  ULEA UR10, UR12, UR10, 0x18 ;  /* 0x0000000a0c0a7291 */ /* 0x001fc8000f8ec03f */
[----:B------:R-:W-:-:S09]  /*2180*/  ULEA UR12, UR18, UR10, 0x3 ;  /* 0x0000000a120c7291 */ /* 0x000fd2000f8e183f */
[----:B------:R0:W1:Y:S01]  /*2190*/  SYNCS.PHASECHK.TRANS64.TRYWAIT P1, [UR12], R13 ;  /* 0x0000000dff0075a7 */ /* 0x000062000802014c */
[----:B------:R-:W-:Y:S05]  /*21a0*/  @!P2 BRA `(.L_x_25) ;  /* 0x000000000004a947 */ /* 0x000fea0003800000 */
[----:B------:R-:W-:Y:S01]  /*21b0*/  BPT.TRAP 0x1 ;  /* 0x000000040000795c */ /* 0x000fe20000300000 */
.L_x_25:
[----:B-1----:R-:W-:Y:S05]  /*21c0*/  @P1 BRA `(.L_x_26) ;  /* 0x0000000000081947 */ /* 0x002fea0003800000 */
[----:B------:R-:W1:Y:S02]  /*21d0*/  SYNCS.PHASECHK.TRANS64.TRYWAIT P1, [UR12], R13 ;  /* 0x0000000dff0075a7 */ /* 0x000e64000802014c */
[----:B-1----:R-:W-:Y:S05]  /*21e0*/  @!P1 BRA `(.L_x_27) ;  /* 0x0000007400509947 */ /* 0x002fea0003800000 */
.L_x_26:
[----:B------:R-:W-:Y:S01]  /*21f0*/  UIADD3 UR12, UR10, 0x1c180, URZ ;  /* 0x0001c1800a0c7890 */ /* 0x000fe2000fffe03f */
[----:B------:R-:W-:Y:S01]  /*2200*/  WARPGROUP.ARRIVE ;  /* 0x00000000000079c5 */ /* 0x000fe20000000000 */
[----:B------:R-:W-:Y:S02]  /*2210*/  UISETP.NE.AND UP0, UPT, UR7, URZ, UPT ;  /* 0x0000003f0700728c */ /* 0x000fe4000bf05270 */
[----:B------:R-:W-:Y:S02]  /*2220*/  USHF.R.U32.HI UR12, URZ, 0x4, UR12 ;  /* 0x000000043f0c7899 */ /* 0x000fe4000801160c */
[----:B------:R-:W-:Y:S02]  /*2230*/  USEL UR8, UR8, URZ, !UP0 ;  /* 0x0000003f08087287 */ /* 0x000fe4000c000000 */
[----:B------:R-:W-:Y:S02]  /*2240*/  ULOP3.LUT UR12, UR12, 0x3fff, URZ, 0xc0, !UPT ;  /* 0x00003fff0c0c7892 */ /* 0x000fe4000f8ec03f */
[----:B------:R-:W-:-:S02]  /*2250*/  UISETP.NE.U32.AND UP0, UPT, UR8, URZ, UPT ;  /* 0x0000003f0800728c */ /* 0x000fc4000bf05070 */
[----:B------:R-:W-:Y:S02]  /*2260*/  ULOP3.LUT UR7, UR11, 0x10000, URZ, 0xfc, !UPT ;  /* 0x000100000b077892 */ /* 0x000fe4000f8efc3f */
[----:B------:R-:W-:Y:S02]  /*2270*/  ULOP3.LUT UR8, UR12, 0x10000, URZ, 0xfc, !UPT ;  /* 0x000100000c087892 */ /* 0x000fe4000f8efc3f */
[----:B------:R-:W-:Y:S02]  /*2280*/  ULEA UR7, UR18, UR7, 0xa ;  /* 0x0000000712077291 */ /* 0x000fe4000f8e503f */
[----:B------:R-:W-:Y:S01]  /*2290*/  ULEA UR8, UR18, UR8, 0xa ;  /* 0x0000000812087291 */ /* 0x000fe2000f8e503f */
[----:B------:R-:W-:Y:S01]  /*22a0*/  UMOV UR13, 0x40000040 ;  /* 0x40000040000d7882 */ /* 0x000fe20000000000 */
[----:B------:R-:W-:Y:S01]  /*22b0*/  UMOV UR15, 0x40000040 ;  /* 0x40000040000f7882 */ /* 0x000fe20000000000 */
[----:B------:R-:W-:Y:S02]  /*22c0*/  UIADD3 UR6, UR6, 0x4, URZ ;  /* 0x0000000406067890 */ /* 0x000fe4000fffe03f */
[----:B------:R-:W-:-:S02]  /*22d0*/  UMOV UR12, UR7 ;  /* 0x00000007000c7c82 */ /* 0x000fc40008000000 */
[----:B------:R-:W-:Y:S02]  /*22e0*/  UMOV UR14, UR8 ;  /* 0x00000008000e7c82 */ /* 0x000fe40008000000 */
[----:B------:R-:W-:Y:S01]  /*22f0*/  QGMMA.64x128x32.F32.E4M3.E4M3 R24, gdesc[UR12], R24, UP0 ;  /* 0x01e000000c1879f3 */ /* 0x000fe2000bf00818 */
[----:B------:R-:W-:Y:S02]  /*2300*/  UIADD3 UR12, UR7, 0x2, URZ ;  /* 0x00000002070c7890 */ /* 0x000fe4000fffe03f */
[----:B------:R-:W-:Y:S01]  /*2310*/  UIADD3 UR14, UR8, 0x2, URZ ;  /* 0x00000002080e7890 */ /* 0x000fe2000fffe03f */
[----:B------:R-:W-:Y:S01]  /*2320*/  UMOV UR13, 0x40000040 ;  /* 0x40000040000d7882 */ /* 0x000fe20000000000 */
[----:B------:R-:W-:Y:S01]  /*2330*/  UMOV UR15, 0x40000040 ;  /* 0x40000040000f7882 */ /* 0x000fe20000000000 */
[----:B------:R-:W-:-:S06]  /*2340*/  UISETP.NE.AND UP0, UPT, UR6, UR19, UPT ;  /* 0x000000130600728c */ /* 0x000fcc000bf05270 */
        /* <DEDUP_REMOVED lines=8> */
[----:B------:R-:W-:Y:S01]  /*23d0*/  UMOV UR13, 0x40000040 ;  /* 0x40000040000d7882 */ /* 0x000fe20000000000 */
[----:B------:R-:W-:Y:S01]  /*23e0*/  UMOV UR15, 0x40000040 ;  /* 0x40000040000f7882 */ /* 0x000fe20000000000 */
[----:B------:R-:W-:-:S06]  /*23f0*/  USEL UR7, URZ, 0x1, UP0 ;  /* 0x000000013f077887 */ /* 0x000fcc0008000000 */
[----:B------:R-:W-:Y:S01]  /*2400*/  ISETP.NE.AND P1, PT, RZ, UR7, PT ;  /* 0x00000007ff007c0c */ /* 0x000fe2000bf25270 */
[----:B------:R-:W-:Y:S03]  /*2410*/  QGMMA.64x128x32.F32.E4M3.E4M3 R24, gdesc[UR12], R24, gsb0 ;  /* 0x01e000000c1879f3 */ /* 0x000fe60008000818 */
[----:B------:R-:W-:-:S09]  /*2420*/  WARPGROUP.DEPBAR.LE gsb0, 0x1 ;  /* 0x00008000000079c5 */ /* 0x000fd20000010100 */
[----:B------:R-:W-:Y:S05]  /*2430*/  @!P1 BRA `(.L_x_28) ;  /* 0x0000000400089947 */ /* 0x000fea0003800000 */
[----:B------:R-:W-:Y:S02]  /*2440*/  WARPGROUP.DEPBAR.LE gsb0, 0x0 ;  /* 0x00008000000079c5 */ /* 0x000fe40000010000 */
[----:B------:R-:W-:-:S01]  /*2450*/  FADD R141, R24, R141 ;  /* 0x0000008d188d7221 */ /* 0x000fc20000000000 */
[----:B------:R-:W-:Y:S01]  /*2460*/  FADD R140, R25, R140 ;  /* 0x0000008c198c7221 */ /* 0x000fe20000000000 */
        /* <DEDUP_REMOVED lines=62> */
[----:B------:R-:W-:-:S06]  /*2850*/  UMOV UR6, URZ ;  /* 0x0000003f00067c82 */ /* 0x000fcc0008000000 */
.L_x_28:
[----:B------:R-:W-:Y:S05]  /*2860*/  @!P2 BRA `(.L_x_29) ;  /* 0x000000000004a947 */ /* 0x000fea0003800000 */
[----:B------:R-:W-:Y:S01]  /*2870*/  BPT.TRAP 0x1 ;  /* 0x000000040000795c */ /* 0x000fe20000300000 */
.L_x_29:
[----:B01----:R-:W-:Y:S02]  /*2880*/  @P0 LEA R13, R12, UR10, 0x3 ;  /* 0x0000000a0c0d0c11 */ /* 0x003fe4000f8e18ff */
[----:B------:R-:W-:-:S03]  /*2890*/  ISETP.GT.U32.AND P1, PT, R4, 0x1, PT ;  /* 0x000000010400780c */ /* 0x000fc60003f24070 */
[----:B------:R-:W-:-:S05]  /*28a0*/  @P0 VIADD R142, R13, 0x38 ;  /* 0x000000380d8e0836 */ /* 0x000fca0000000000 */
[----:B------:R-:W-:-:S04]  /*28b0*/  @P0 PRMT R142, R5, 0x654, R142 ;  /* 0x00000654058e0816 */ /* 0x000fc8000000008e */
[----:B------:R0:W-:Y:S01]  /*28c0*/  @P0 SYNCS.ARRIVE.TRANS64.RED.A1T0 RZ, [R142+URZ], RZ ;  /* 0x000000ff8eff09a7 */ /* 0x0001e2000810043f */
[----:B------:R-:W-:Y:S05]  /*28d0*/  @P1 BRA `(.L_x_30) ;  /* 0x0000000000041947 */ /* 0x000fea0003800000 */
[----:B------:R-:W-:Y:S01]  /*28e0*/  BPT.TRAP 0x1 ;  /* 0x000000040000795c */ /* 0x000fe20000300000 */
.L_x_30:
[----:B------:R-:W-:Y:S01]  /*28f0*/  UIADD3 UR18, UR18, 0x1, URZ ;  /* 0x0000000112127890 */ /* 0x000fe2000fffe03f */
[C---:B------:R-:W-:Y:S01]  /*2900*/  ISETP.GT.AND P2, PT, R11.reuse, 0x1, PT ;  /* 0x000000010b00780c */ /* 0x040fe20003f44270 */
[----:B------:R-:W-:Y:S02]  /*2910*/  VIADD R12, R12, 0x1 ;  /* 0x000000010c0c7836 */ /* 0x000fe40000000000 */
[----:B------:R-:W-:Y:S01]  /*2920*/  UISETP.NE.AND UP0, UPT, UR18, 0x7, UPT ;  /* 0x000000071200788c */ /* 0x000fe2000bf05270 */
[----:B------:R-:W-:Y:S02]  /*2930*/  VIADD R11, R11, 0xffffffff ;  /* 0xffffffff0b0b7836 */ /* 0x000fe40000000000 */
[C---:B------:R-:W-:Y:S01]  /*2940*/  ISETP.NE.AND P1, PT, R12.reuse, 0x7, PT ;  /* 0x000000070c00780c */ /* 0x040fe20003f25270 */
[----:B------:R-:W-:Y:S02]  /*2950*/  USEL UR8, URZ, 0x1, UP0 ;  /* 0x000000013f087887 */ /* 0x000fe40008000000 */
[----:B------:R-:W-:Y:S01]  /*2960*/  USEL UR18, UR18, URZ, UP0 ;  /* 0x0000003f12127287 */ /* 0x000fe20008000000 */
[----:B------:R-:W-:-:S03]  /*2970*/  SEL R12, R12, RZ, P1 ;  /* 0x000000ff0c0c7207 */ /* 0x000fc60000800000 */
[----:B------:R-:W-:Y:S01]  /*2980*/  LOP3.LUT R144, R144, UR8, RZ, 0x3c, !PT ;  /* 0x0000000890907c12 */ /* 0x000fe2000f8e3cff */
[----:B------:R-:W-:Y:S01]  /*2990*/  UMOV UR8, 0x1 ;  /* 0x0000000100087882 */ /* 0x000fe20000000000 */
[----:B------:R-:W-:Y:S06]  /*29a0*/  @P2 BRA `(.L_x_31) ;  /* 0xfffffff400d82947 */ /* 0x000fec000383ffff */
.L_x_23:
[----:B------:R-:W-:Y:S01]  /*29b0*/  UISETP.NE.AND UP0, UPT, UR6, URZ, UPT ;  /* 0x0000003f0600728c */ /* 0x000fe2000bf05270 */
[----:B01----:R-:W0:Y:S03]  /*29c0*/  LDC R11, c[0x0][0x28c] ;  /* 0x0000a300ff0b7b82 */ /* 0x003e260000000800 */
[----:B------:R-:W-:-:S06]  /*29d0*/  USEL UR6, URZ, 0x1, !UP0 ;  /* 0x000000013f067887 */ /* 0x000fcc000c000000 */
[----:B------:R-:W-:Y:S02]  /*29e0*/  ISETP.NE.AND P1, PT, RZ, UR6, PT ;  /* 0x00000006ff007c0c */ /* 0x000fe4000bf25270 */
[----:B0-----:R-:W-:-:S11]  /*29f0*/  ISETP.GE.AND P2, PT, R11, 0x1, PT ;  /* 0x000000010b00780c */ /* 0x001fd60003f46270 */
[----:B------:R-:W-:Y:S05]  /*2a00*/  @!P1 BRA `(.L_x_32) ;  /* 0x0000000400049947 */ /* 0x000fea0003800000 */
[----:B------:R-:W-:Y:S02]  /*2a10*/  WARPGROUP.DEPBAR.LE gsb0, 0x0 ;  /* 0x00008000000079c5 */ /* 0x000fe40000010000 */
[----:B------:R-:W-:Y:S01]  /*2a20*/  FADD R141, R24, R141 ;  /* 0x0000008d188d7221 */ /* 0x000fe20000000000 */
        /* <DEDUP_REMOVED lines=62> */
[----:B------:R-:W-:-:S07]  /*2e10*/  FADD R16, R16, R87 ;  /* 0x0000005710107221 */ /* 0x000fce0000000000 */
.L_x_32:
[----:B------:R-:W-:Y:S02]  /*2e20*/  WARPGROUP.DEPBAR.LE gsb0, 0x0 ;  /* 0x00008000000079c5 */ /* 0x000fe40000010000 */
[----:B------:R-:W-:Y:S05]  /*2e30*/  @!P2 BRA `(.L_x_33) ;  /* 0x000000000058a947 */ /* 0x000fea0003800000 */
[----:B------:R-:W-:-:S13]  /*2e40*/  ISETP.NE.AND P1, PT, R143, 0x3, PT ;  /* 0x000000038f00780c */ /* 0x000fda0003f25270 */
[----:B------:R-:W-:Y:S05]  /*2e50*/  @!P1 BRA `(.L_x_34) ;  /* 0x0000000000049947 */ /* 0x000fea0003800000 */
[----:B------:R-:W-:Y:S01]  /*2e60*/  BPT.TRAP 0x1 ;  /* 0x000000040000795c */ /* 0x000fe20000300000 */
.L_x_34:
[----:B------:R-:W-:Y:S01]  /*2e70*/  BSSY B0, `(.L_x_35) ;  /* 0x0000010000007945 */ /* 0x000fe20003800000 */
[----:B------:R-:W-:-:S03]  /*2e80*/  ISETP.GT.U32.AND P1, PT, R4, 0x1, PT ;  /* 0x000000010400780c */ /* 0x000fc60003f24070 */
[----:B------:R-:W-:Y:S10]  /*2e90*/  @!P0 BRA `(.L_x_36) ;  /* 0x0000000000348947 */ /* 0x000ff40003800000 */
[----:B------:R-:W-:-:S04]  /*2ea0*/  UISETP.LT.AND UP0, UPT, UR9, 0x1, UPT ;  /* 0x000000010900788c */ /* 0x000fc8000bf01270 */
[----:B------:R-:W-:-:S04]  /*2eb0*/  USEL UR8, UR9, 0x1, UP0 ;  /* 0x0000000109087887 */ /* 0x000fc80008000000 */
[----:B------:R-:W-:-:S04]  /*2ec0*/  UIADD3 UR8, UR5, UR9, -UR8 ;  /* 0x0000000905087290 */ /* 0x000fc8000fffe808 */
[----:B------:R-:W-:-:S04]  /*2ed0*/  UIMAD.WIDE.U32 UR6, UR8, 0x24924925, URZ ;  /* 0x24924925080678a5 */ /* 0x000fc8000f8e003f */
[----:B------:R-:W-:-:S04]  /*2ee0*/  UIADD3 UR6, UR8, -UR7, URZ ;  /* 0x8000000708067290 */ /* 0x000fc8000fffe03f */
[----:B------:R-:W-:-:S04]  /*2ef0*/  ULEA.HI UR6, UR6, UR7, URZ, 0x1f ;  /* 0x0000000706067291 */ /* 0x000fc8000f8ff83f */
[----:B------:R-:W-:-:S04]  /*2f00*/  USHF.R.U32.HI UR6, URZ, 0x2, UR6 ;  /* 0x000000023f067899 */ /* 0x000fc80008011606 */
[----:B------:R-:W-:-:S04]  /*2f10*/  UIMAD UR6, UR6, -0x7, UR8 ;  /* 0xfffffff9060678a4 */ /* 0x000fc8000f8e0208 */
[----:B------:R-:W-:-:S04]  /*2f20*/  ULEA UR6, UR6, UR10, 0x3 ;  /* 0x0000000a06067291 */ /* 0x000fc8000f8e183f */
[----:B------:R-:W-:-:S06]  /*2f30*/  UIADD3 UR6, UR6, 0x38, URZ ;  /* 0x0000003806067890 */ /* 0x000fcc000fffe03f */
[----:B------:R-:W-:-:S05]  /*2f40*/  IMAD.U32 R12, RZ, RZ, UR6 ;  /* 0x00000006ff0c7e24 */ /* 0x000fca000f8e00ff */
[----:B------:R-:W-:-:S04]  /*2f50*/  PRMT R11, R5, 0x654, R12 ;  /* 0x00000654050b7816 */ /* 0x000fc8000000000c */
[----:B------:R0:W-:Y:S03]  /*2f60*/  SYNCS.ARRIVE.TRANS64.RED.A1T0 RZ, [R11+URZ], RZ ;  /* 0x000000ff0bff79a7 */ /* 0x0001e6000810043f */
.L_x_36:
[----:B------:R-:W-:Y:S05]  /*2f70*/  BSYNC B0 ;  /* 0x0000000000007941 */ /* 0x000fea0003800000 */
.L_x_35:
[----:B------:R-:W-:Y:S05]  /*2f80*/  @P1 BRA `(.L_x_33) ;  /* 0x0000000000041947 */ /* 0x000fea0003800000 */
[----:B------:R-:W-:Y:S01]  /*2f90*/  BPT.TRAP 0x1 ;  /* 0x000000040000795c */ /* 0x000fe20000300000 */
.L_x_33:
[----:B------:R-:W1:Y:S01]  /*2fa0*/  LDC R28, c[0x0][0x288] ;  /* 0x0000a200ff1c7b82 */ /* 0x000e620000000800 */
[--C-:B0-----:R-:W-:Y:S01]  /*2fb0*/  SHF.R.U32.HI R11, RZ, 0x2, R0.reuse ;  /* 0x00000002ff0b7819 */ /* 0x101fe20000011600 */
[----:B------:R-:W-:Y:S01]  /*2fc0*/  UIADD3 UR8, UR9, UR5, URZ ;  /* 0x0000000509087290 */ /* 0x000fe2000fffe03f */
[----:B------:R-:W-:Y:S01]  /*2fd0*/  SHF.R.U32.HI R24, RZ, 0x7, R0 ;  /* 0x00000007ff187819 */ /* 0x000fe20000011600 */
[----:B------:R-:W-:Y:S01]  /*2fe0*/  IMAD.SHL.U32 R31, R10, 0x80, RZ ;  /* 0x000000800a1f7824 */ /* 0x000fe200078e00ff */
[----:B------:R-:W-:Y:S01]  /*2ff0*/  LOP3.LUT R13, R0, 0x60, RZ, 0xc0, !PT ;  /* 0x00000060000d7812 */ /* 0x000fe200078ec0ff */
[----:B------:R-:W-:Y:S01]  /*3000*/  UISETP.GT.U32.AND UP0, UPT, UR8, 0x6, UPT ;  /* 0x000000060800788c */ /* 0x000fe2000bf04070 */
[----:B------:R-:W-:Y:S01]  /*3010*/  LOP3.LUT R12, R11, 0x7, RZ, 0xc0, !PT ;  /* 0x000000070b0c7812 */ /* 0x000fe200078ec0ff */
[----:B------:R-:W-:Y:S01]  /*3020*/  UIMAD.WIDE.U32 UR6, UR8, 0x24924925, URZ ;  /* 0x24924925080678a5 */ /* 0x000fe2000f8e003f */
[----:B------:R-:W-:Y:S01]  /*3030*/  LOP3.LUT R11, R24, 0x1, RZ, 0xc0, !PT ;  /* 0x00000001180b7812 */ /* 0x000fe200078ec0ff */
[----:B------:R-:W-:Y:S01]  /*3040*/  IMAD.SHL.U32 R33, R7, 0x80, RZ ;  /* 0x0000008007217824 */ /* 0x000fe200078e00ff */
[----:B------:R-:W-:Y:S01]  /*3050*/  SHF.R.U32.HI R27, RZ, 0x1, R13 ;  /* 0x00000001ff1b7819 */ /* 0x000fe2000001160d */
[----:B------:R-:W-:Y:S01]  /*3060*/  ULDC UR12, c[0x0][0x284] ;  /* 0x0000a100000c7ab9 */ /* 0x000fe20000000800 */
[----:B------:R-:W-:Y:S01]  /*3070*/  UISETP.LT.U32.AND UP0, UPT, UR9, 0x7, UP0 ;  /* 0x000000070900788c */ /* 0x000fe20008701070 */
[----:B------:R-:W-:Y:S01]  /*3080*/  IMAD.SHL.U32 R13, R11, 0x40, RZ ;  /* 0x000000400b0d7824 */ /* 0x000fe200078e00ff */
[----:B------:R-:W-:Y:S01]  /*3090*/  IADD3 R24, RZ, -R27, -R12 ;  /* 0x8000001bff187210 */ /* 0x000fe20007ffe80c */
[----:B------:R-:W-:Y:S01]  /*30a0*/  UIADD3 UR5, UR8, -UR7, URZ ;  /* 0x8000000708057290 */ /* 0x000fe2000fffe03f */
[----:B------:R-:W-:Y:S01]  /*30b0*/  SHF.R.S32.HI R32, RZ, 0x1f, R6 ;  /* 0x0000001fff207819 */ /* 0x000fe20000011406 */
[----:B------:R-:W-:Y:S01]  /*30c0*/  UISETP.GE.U32.AND UP1, UPT, UR9, 0x7, UPT ;  /* 0x000000070900788c */ /* 0x000fe2000bf26070 */
[----:B------:R-:W-:Y:S01]  /*30d0*/  LOP3.LUT R13, R13, 0x40, R12, 0xe2, !PT ;  /* 0x000000400d0d7812 */ /* 0x000fe200078ee20c */
[----:B------:R-:W-:Y:S01]  /*30e0*/  IMAD R12, R11, -0x40, R24 ;  /* 0xffffffc00b0c7824 */ /* 0x000fe200078e0218 */
[----:B------:R-:W-:Y:S01]  /*30f0*/  LOP3.LUT R11, R0, 0x3, RZ, 0xc0, !PT ;  /* 0x00000003000b7812 */ /* 0x000fe200078ec0ff */
[----:B------:R-:W-:Y:S01]  /*3100*/  USEL UR6, URZ, 0x1, !UP0 ;  /* 0x000000013f067887 */ /* 0x000fe2000c000000 */
[----:B------:R-:W-:Y:S01]  /*3110*/  IMAD.WIDE R24, R7, 0x80, RZ ;  /* 0x0000008007187825 */ /* 0x000fe200078e02ff */
[----:B-1----:R-:W-:Y:S01]  /*3120*/  ISETP.GE.AND P1, PT, R31, R28, PT ;  /* 0x0000001c1f00720c */ /* 0x002fe20003f26270 */
[----:B------:R-:W-:-:S02]  /*3130*/  ULEA.HI UR5, UR5, UR7, URZ, 0x1f ;  /* 0x0000000705057291 */ /* 0x000fc4000f8ff83f */
[----:B------:R-:W-:Y:S01]  /*3140*/  IMAD R26, R11, -0x2, R28 ;  /* 0xfffffffe0b1a7824 */ /* 0x000fe200078e021c */
[----:B------:R-:W-:Y:S01]  /*3150*/  ISETP.GE.OR P1, PT, R33, UR12, P1 ;  /* 0x0000000c21007c0c */ /* 0x000fe20008f26670 */
[----:B------:R-:W-:Y:S01]  /*3160*/  IMAD.SHL.U32 R28, R0, 0x2, RZ ;  /* 0x00000002001c7824 */ /* 0x000fe200078e00ff */
[----:B------:R-:W-:Y:S01]  /*3170*/  ULDC.64 UR10, c[0x0][0x5d0] ;  /* 0x00017400000a7ab9 */ /* 0x000fe20000000a00 */
[----:B------:R-:W-:Y:S01]  /*3180*/  ULOP3.LUT UR4, UR4, UR6, URZ, 0x3c, !UPT ;  /* 0x0000000604047292 */ /* 0x000fe2000f8e3c3f */
[----:B------:R-:W-:Y:S01]  /*3190*/  IMAD R11, R32, UR10, RZ ;  /* 0x0000000a200b7c24 */ /* 0x000fe2000f8e02ff */
[----:B------:R-:W-:Y:S01]  /*31a0*/  USHF.R.U32.HI UR5, URZ, 0x2, UR5 ;  /* 0x000000023f057899 */ /* 0x000fe20008011605 */
[----:B------:R-:W-:Y:S02]  /*31b0*/  LOP3.LUT R28, R31, 0x6, R28, 0xf8, !PT ;  /* 0x000000061f1c7812 */ /* 0x000fe400078ef81c */
[----:B------:R-:W-:Y:S01]  /*31c0*/  IMAD R7, R6, UR11, R11 ;  /* 0x0000000b06077c24 */ /* 0x000fe2000f8e020b */
[----:B------:R-:W-:Y:S01]  /*31d0*/  @UP1 ULOP3.LUT UR4, UR4, 0x1, UR5, 0x78, !UPT ;  /* 0x0000000104041892 */ /* 0x000fe2000f8e7805 */
[----:B------:R-:W-:Y:S01]  /*31e0*/  SHF.R.S32.HI R29, RZ, 0x1f, R28 ;  /* 0x0000001fff1d7819 */ /* 0x000fe2000001141c */
[----:B------:R-:W-:Y:S01]  /*31f0*/  UIMAD UR5, UR5, -0x7, UR8 ;  /* 0xfffffff9050578a4 */ /* 0x000fe2000f8e0208 */
[----:B------:R-:W-:-:S02]  /*3200*/  IADD3 R33, -R33, UR12, R12 ;  /* 0x0000000c21217c10 */ /* 0x000fc4000fffe10c */
[----:B------:R-:W-:Y:S01]  /*3210*/  LOP3.LUT R35, R24, R13, R27, 0xfe, !PT ;  /* 0x0000000d18237212 */ /* 0x000fe200078efe1b */
[----:B------:R-:W-:-:S04]  /*3220*/  IMAD.WIDE.U32 R10, R6, UR10, R28 ;  /* 0x0000000a060a7c25 */ /* 0x000fc8000f8e001c */
[----:B------:R-:W-:Y:S02]  /*3230*/  IMAD.IADD R27, R26, 0x1, -R31 ;  /* 0x000000011a1b7824 */ /* 0x000fe400078e0a1f */
[----:B------:R-:W-:Y:S02]  /*3240*/  IMAD.IADD R11, R11, 0x1, R7 ;  /* 0x000000010b0b7824 */ /* 0x000fe400078e0207 */
[----:B------:R-:W-:Y:S01]  /*3250*/  IMAD.MOV.U32 R26, RZ, RZ, -0x1 ;  /* 0xffffffffff1a7424 */ /* 0x000fe200078e00ff */
[----:B------:R-:W-:Y:S06]  /*3260*/  @P1 BRA `(.L_x_37) ;  /* 0x0000004400a41947 */ /* 0x000fec0003800000 */
[----:B------:R-:W0:Y:S01]  /*3270*/  LDC.64 R30, c[0x0][0x5c8] ;  /* 0x00017200ff1e7b82 */ /* 0x000e220000000a00 */
[----:B------:R-:W-:Y:S01]  /*3280*/  ULDC.64 UR6, c[0x0][0x5c0] ;  /* 0x0001700000067ab9 */ /* 0x000fe20000000a00 */
[----:B------:R-:W-:Y:S01]  /*3290*/  BSSY B0, `(.L_x_37) ;  /* 0x0000466000007945 */ /* 0x000fe20003800000 */
[-C--:B0-----:R-:W-:Y:S02]  /*32a0*/  IMAD R12, R25, R30.reuse, RZ ;  /* 0x0000001e190c7224 */ /* 0x081fe400078e02ff */
[----:B------:R-:W-:-:S04]  /*32b0*/  IMAD.WIDE.U32 R10, R35, R30, R10 ;  /* 0x0000001e230a7225 */ /* 0x000fc800078e000a */
[----:B------:R-:W-:Y:S01]  /*32c0*/  IMAD R13, R35, R31, R12 ;  /* 0x0000001f230d7224 */ /* 0x000fe200078e020c */
[----:B------:R-:W-:Y:S02]  /*32d0*/  LEA R7, P1, R30, R10, 0x3 ;  /* 0x0000000a1e077211 */ /* 0x000fe400078218ff */
[----:B------:R-:W-:Y:S01]  /*32e0*/  IADD3 R12, P2, R10, UR6, RZ ;  /* 0x000000060a0c7c10 */ /* 0x000fe2000ff5e0ff */
[----:B------:R-:W-:Y:S01]  /*32f0*/  IMAD.IADD R13, R11, 0x1, R13 ;  /* 0x000000010b0d7824 */ /* 0x000fe200078e020d */
[----:B------:R-:W-:-:S04]  /*3300*/  IADD3 R10, P4, R7, UR6, RZ ;  /* 0x00000006070a7c10 */ /* 0x000fc8000ff9e0ff */
[----:B------:R-:W-:Y:S02]  /*3310*/  LEA.HI.X R7, R30, R13, R31, 0x3, P1 ;  /* 0x0000000d1e077211 */ /* 0x000fe400008f1c1f */
[----:B---3-5:R-:W-:Y:S02]  /*3320*/  FSETP.NEU.AND P1, PT, R9, RZ, PT ;  /* 0x000000ff0900720b */ /* 0x028fe40003f2d000 */
[----:B------:R-:W-:Y:S02]  /*3330*/  IADD3.X R13, R13, UR7, RZ, P2, !PT ;  /* 0x000000070d0d7c10 */ /* 0x000fe400097fe4ff */
[----:B------:R-:W-:-:S09]  /*3340*/  IADD3.X R11, R7, UR7, RZ, P4, !PT ;  /* 0x00000007070b7c10 */ /* 0x000fd2000a7fe4ff */
[----:B------:R-:W-:Y:S05]  /*3350*/  @!P1 BRA `(.L_x_38) ;  /* 0x00000034005c9947 */ /* 0x000fea0003800000 */
[----:B------:R-:W-:Y:S01]  /*3360*/  ULDC.64 UR6, c[0x0][0x5b8] ;  /* 0x00016e0000067ab9 */ /* 0x000fe20000000a00 */
[----:B------:R-:W-:Y:S01]  /*3370*/  ISETP.GE.AND P1, PT, R33, 0x1, PT ;  /* 0x000000012100780c */ /* 0x000fe20003f26270 */
[----:B------:R-:W-:Y:S01]  /*3380*/  IMAD R7, R32, UR6, RZ ;  /* 0x0000000620077c24 */ /* 0x000fe2000f8e02ff */
[----:B------:R-:W-:Y:S01]  /*3390*/  ULDC.64 UR10, c[0x0][0x5a8] ;  /* 0x00016a00000a7ab9 */ /* 0x000fe20000000a00 */
[C---:B------:R-:W-:Y:S01]  /*33a0*/  IMAD.WIDE.U32 R28, R6.reuse, UR6, R28 ;  /* 0x00000006061c7c25 */ /* 0x040fe2000f8e001c */
[----:B------:R-:W-:Y:S01]  /*33b0*/  ISETP.LT.OR P5, PT, R27, 0x1, !P1 ;  /* 0x000000011b00780c */ /* 0x000fe20004fa1670 */
[----:B------:R-:W-:Y:S02]  /*33c0*/  BSSY B1, `(.L_x_39) ;  /* 0x000000c000017945 */ /* 0x000fe40003800000 */
[----:B------:R-:W-:Y:S01]  /*33d0*/  IMAD R7, R6, UR7, R7 ;  /* 0x0000000706077c24 */ /* 0x000fe2000f8e0207 */
[----:B------:R-:W-:Y:S02]  /*33e0*/  ULDC.64 UR6, c[0x0][0x5b0] ;  /* 0x00016c0000067ab9 */ /* 0x000fe40000000a00 */
[----:B------:R-:W-:-:S02]  /*33f0*/  IMAD R30, R25, UR6, RZ ;  /* 0x00000006191e7c24 */ /* 0x000fc4000f8e02ff */
[----:B------:R-:W-:Y:S02]  /*3400*/  IMAD.IADD R29, R29, 0x1, R7 ;  /* 0x000000011d1d7824 */ /* 0x000fe400078e0207 */
[C-C-:B------:R-:W-:Y:S01]  /*3410*/  IMAD R31, R35.reuse, UR7, R30.reuse ;  /* 0x00000007231f7c24 */ /* 0x140fe2000f8e021e */
[----:B------:R-:W-:Y:S01]  /*3420*/  PRMT R30, RZ, 0x7610, R30 ;  /* 0x00007610ff1e7816 */ /* 0x000fe2000000001e */
[----:B------:R-:W-:-:S03]  /*3430*/  IMAD.WIDE.U32 R6, R35, UR6, R28 ;  /* 0x0000000623067c25 */ /* 0x000fc6000f8e001c */
[----:B------:R-:W-:-:S04]  /*3440*/  IADD3 R6, P2, R6, UR10, RZ ;  /* 0x0000000a06067c10 */ /* 0x000fc8000ff5e0ff */
[----:B------:R-:W-:Y:S01]  /*3450*/  IADD3.X R7, R7, UR11, R31, P2, !PT ;  /* 0x0000000b07077c10 */ /* 0x000fe200097fe41f */
[----:B------:R-:W-:Y:S08]  /*3460*/  @P5 BRA `(.L_x_40) ;  /* 0x0000000000045947 */ /* 0x000ff00003800000 */
[----:B------:R0:W5:Y:S02]  /*3470*/  LDG.E.U8 R30, desc[UR16][R6.64] ;  /* 0x00000010061e7981 */ /* 0x000164000c1e1100 */
.L_x_40:
[----:B------:R-:W-:Y:S05]  /*3480*/  BSYNC B1 ;  /* 0x0000000000017941 */ /* 0x000fea0003800000 */
.L_x_39:
[----:B-----5:R-:W-:Y:S01]  /*3490*/  LOP3.LUT R30, R30, 0xff, RZ, 0xc0, !PT ;  /* 0x000000ff1e1e7812 */ /* 0x020fe200078ec0ff */
[----:B------:R-:W-:Y:S01]  /*34a0*/  BSSY B1, `(.L_x_41) ;  /* 0x000000b000017945 */ /* 0x000fe20003800000 */
[----:B------:R-:W-:Y:S02]  /*34b0*/  ISETP.LT.OR P4, PT, R27, 0x2, !P1 ;  /* 0x000000021b00780c */ /* 0x000fe40004f81670 */
[----:B------:R-:W-:-:S05]  /*34c0*/  F2FP.F16.E4M3.UNPACK_B R30, R30 ;  /* 0x0000001eff1e723e */ /* 0x000fca00020006ff */
[----:B------:R-:W-:-:S05]  /*34d0*/  HADD2.F32 R30, -RZ, R30.H0_H0 ;  /* 0x2000001eff1e7230 */ /* 0x000fca0000004100 */
[----:B------:R-:W-:-:S04]  /*34e0*/  FMUL R30, R30, R9 ;  /* 0x000000091e1e7220 */ /* 0x000fc80000400000 */
[----:B--2---:R-:W-:-:S05]  /*34f0*/  FFMA R30, R141, R8, R30 ;  /* 0x000000088d1e7223 */ /* 0x004fca000000001e */
[----:B------:R-:W-:Y:S02]  /*3500*/  F2FP.SATFINITE.E4M3.F32.PACK_AB_MERGE_C R31, RZ, R30, RZ ;  /* 0x0000001eff1f723e */ /* 0x000fe400048070ff */
[----:B------:R-:W-:-:S03]  /*3510*/  PRMT R30, RZ, 0x7610, R30 ;  /* 0x00007610ff1e7816 */ /* 0x000fc6000000001e */
[----:B------:R1:W-:Y:S01]  /*3520*/  @!P5 STG.E.U8 desc[UR16][R12.64], R31 ;  /* 0x0000001f0c00d986 */ /* 0x0003e2000c101110 */
[----:B------:R-:W-:Y:S05]  /*3530*/  @P4 BRA `(.L_x_42) ;  /* 0x0000000000044947 */ /* 0x000fea0003800000 */
[----:B------:R2:W5:Y:S02]  /*3540*/  LDG.E.U8 R30, desc[UR16][R6.64+0x1] ;  /* 0x00000110061e7981 */ /* 0x000564000c1e1100 */
.L_x_42:
[----:B------:R-:W-:Y:S05]  /*3550*/  BSYNC B1 ;  /* 0x0000000000017941 */ /* 0x000fea0003800000 */
.L_x_41:
[----:B-----5:R-:W-:Y:S01]  /*3560*/  LOP3.LUT R30, R30, 0xff, RZ, 0xc0, !PT ;  /* 0x000000ff1e1e7812 */ /* 0x020fe200078ec0ff */
[----:B------:R-:W-:Y:S01]  /*3570*/  BSSY B1, `(.L_x_43) ;  /* 0x0000013000017945 */ /* 0x000fe20003800000 */
[----:B-1----:R-:W-:Y:S02]  /*3580*/  IADD3 R31, P2, R35, 0x8, RZ ;  /* 0x00000008231f7810 */ /* 0x002fe40007f5e0ff */
[----:B------:R-:W-:-:S03]  /*3590*/  F2FP.F16.E4M3.UNPACK_B R30, R30 ;  /* 0x0000001eff1e723e */ /* 0x000fc600020006ff */
[----:B------:R-:W-:Y:S01]  /*35a0*/  IMAD.X R24, RZ, RZ, R25, P2 ;  /* 0x000000ffff187224 */ /* 0x000fe200010e0619 */
[----:B------:R-:W-:Y:S01]  /*35b0*/  ISETP.GE.AND P2, PT, R33, 0x9, PT ;  /* 0x000000092100780c */ /* 0x000fe20003f46270 */
[----:B------:R-:W-:Y:S02]  /*35c0*/  HADD2.F32 R30, -RZ, R30.H0_H0 ;  /* 0x2000001eff1e7230 */ /* 0x000fe40000004100 */
[----:B------:R-:W-:Y:S01]  /*35d0*/  IMAD R24, R24, UR6, RZ ;  /* 0x0000000618187c24 */ /* 0x000fe2000f8e02ff */
[----:B------:R-:W-:Y:S01]  /*35e0*/  ISETP.LT.OR P5, PT, R27, 0x1, !P2 ;  /* 0x000000011b00780c */ /* 0x000fe200057a1670 */
[----:B------:R-:W-:-:S04]  /*35f0*/  IMAD.WIDE.U32 R28, R31, UR6, R28 ;  /* 0x000000061f1c7c25 */ /* 0x000fc8000f8e001c */
[----:B------:R-:W-:Y:S01]  /*3600*/  FMUL R25, R30, R9 ;  /* 0x000000091e197220 */ /* 0x000fe20000400000 */
[----:B------:R-:W-:-:S03]  /*3610*/  IMAD R31, R31, UR7, R24 ;  /* 0x000000071f1f7c24 */ /* 0x000fc6000f8e0218 */
[----:B------:R-:W-:Y:S01]  /*3620*/  FFMA R25, R140, R8, R25 ;  /* 0x000000088c197223 */ /* 0x000fe20000000019 */
[----:B------:R-:W-:Y:S02]  /*3630*/  IADD3 R24, P6, R28, UR10, RZ ;  /* 0x0000000a1c187c10 */ /* 0x000fe4000ffde0ff */
[----:B------:R-:W-:Y:S02]  /*3640*/  PRMT R28, RZ, 0x7610, R28 ;  /* 0x00007610ff1c7816 */ /* 0x000fe4000000001c */
[----:B------:R-:W-:Y:S02]  /*3650*/  F2FP.SATFINITE.E4M3.F32.PACK_AB_MERGE_C R33, RZ, R25, RZ ;  /* 0x00000019ff21723e */ /* 0x000fe400048070ff */
[----:B------:R-:W-:-:S03]  /*3660*/  IADD3.X R25, R29, UR11, R31, P6, !PT ;  /* 0x0000000b1d197c10 */ /* 0x000fc6000b7fe41f */
[----:B------:R1:W-:Y:S01]  /*3670*/  @!P4 STG.E.U8 desc[UR16][R12.64+0x1], R33 ;  /* 0x000001210c00c986 */ /* 0x0003e2000c101110 */
[----:B------:R-:W-:Y:S05]  /*3680*/  @P5 BRA `(.L_x_44) ;  /* 0x0000000000045947 */ /* 0x000fea0003800000 */
[----:B------:R3:W5:Y:S02]  /*3690*/  LDG.E.U8 R28, desc[UR16][R24.64] ;  /* 0x00000010181c7981 */ /* 0x000764000c1e1100 */
.L_x_44:
[----:B------:R-:W-:Y:S05]  /*36a0*/  BSYNC B1 ;  /* 0x0000000000017941 */ /* 0x000fea0003800000 */
.L_x_43:
[----:B-----5:R-:W-:Y:S01]  /*36b0*/  LOP3.LUT R28, R28, 0xff, RZ, 0xc0, !PT ;  /* 0x000000ff1c1c7812 */ /* 0x020fe200078ec0ff */
[----:B------:R-:W-:Y:S01]  /*36c0*/  BSSY B1, `(.L_x_45) ;  /* 0x000000b000017945 */ /* 0x000fe20003800000 */
[----:B------:R-:W-:Y:S02]  /*36d0*/  ISETP.LT.OR P4, PT, R27, 0x2, !P2 ;  /* 0x000000021b00780c */ /* 0x000fe40005781670 */
[----:B------:R-:W-:-:S05]  /*36e0*/  F2FP.F16.E4M3.UNPACK_B R28, R28 ;  /* 0x0000001cff1c723e */ /* 0x000fca00020006ff */
[----:B------:R-:W-:-:S05]  /*36f0*/  HADD2.F32 R28, -RZ, R28.H0_H0 ;  /* 0x2000001cff1c7230 */ /* 0x000fca0000004100 */
[----:B------:R-:W-:-:S04]  /*3700*/  FMUL R28, R28, R9 ;  /* 0x000000091c1c7220 */ /* 0x000fc80000400000 */
[----:B------:R-:W-:-:S05]  /*3710*/  FFMA R28, R139, R8, R28 ;  /* 0x000000088b1c7223 */ /* 0x000fca000000001c */
[----:B------:R-:W-:Y:S02]  /*3720*/  F2FP.SATFINITE.E4M3.F32.PACK_AB_MERGE_C R29, RZ, R28, RZ ;  /* 0x0000001cff1d723e */ /* 0x000fe400048070ff */
[----:B------:R-:W-:-:S03]  /*3730*/  PRMT R28, RZ, 0x7610, R28 ;  /* 0x00007610ff1c7816 */ /* 0x000fc6000000001c */
[----:B------:R4:W-:Y:S01]  /*3740*/  @!P5 STG.E.U8 desc[UR16][R10.64], R29 ;  /* 0x0000001d0a00d986 */ /* 0x0009e2000c101110 */
[----:B------:R-:W-:Y:S05]  /*3750*/  @P4 BRA `(.L_x_46) ;  /* 0x0000000000044947 */ /* 0x000fea0003800000 */
[----:B------:R0:W5:Y:S02]  /*3760*/  LDG.E.U8 R28, desc[UR16][R24.64+0x1] ;  /* 0x00000110181c7981 */ /* 0x000164000c1e1100 */
.L_x_46:
[----:B------:R-:W-:Y:S05]  /*3770*/  BSYNC B1 ;  /* 0x0000000000017941 */ /* 0x000fea0003800000 */
.L_x_45:
[----:B-----5:R-:W-:Y:S01]  /*3780*/  LOP3.LUT R28, R28, 0xff, RZ, 0xc0, !PT ;  /* 0x000000ff1c1c7812 */ /* 0x020fe200078ec0ff */
[----:B------:R-:W-:Y:S01]  /*3790*/  BSSY B1, `(.L_x_47) ;  /* 0x000000b000017945 */ /* 0x000fe20003800000 */
[----:B------:R-:W-:Y:S02]  /*37a0*/  ISETP.LT.OR P5, PT, R27, 0x9, !P1 ;  /* 0x000000091b00780c */ /* 0x000fe40004fa1670 */
[----:B------:R-:W-:-:S05]  /*37b0*/  F2FP.F16.E4M3.UNPACK_B R28, R28 ;  /* 0x0000001cff1c723e */ /* 0x000fca00020006ff */
[----:B------:R-:W-:-:S05]  /*37c0*/  HADD2.F32 R28, -RZ, R28.H0_H0 ;  /* 0x2000001cff1c7230 */ /* 0x000fca0000004100 */
[----:B----4-:R-:W-:Y:S01]  /*37d0*/  FMUL R29, R28, R9 ;  /* 0x000000091c1d7220 */ /* 0x010fe20000400000 */
[----:B------:R-:W-:-:S03]  /*37e0*/  PRMT R28, RZ, 0x7610, R28 ;  /* 0x00007610ff1c7816 */ /* 0x000fc6000000001c */
[----:B------:R-:W-:-:S05]  /*37f0*/  FFMA R29, R138, R8, R29 ;  /* 0x000000088a1d7223 */ /* 0x000fca000000001d */
[----:B------:R-:W-:-:S05]  /*3800*/  F2FP.SATFINITE.E4M3.F32.PACK_AB_MERGE_C R29, RZ, R29, RZ ;  /* 0x0000001dff1d723e */ /* 0x000fca00048070ff */
[----:B------:R4:W-:Y:S01]  /*3810*/  @!P4 STG.E.U8 desc[UR16][R10.64+0x1], R29 ;  /* 0x0000011d0a00c986 */ /* 0x0009e2000c101110 */
[----:B------:R-:W-:Y:S05]  /*3820*/  @P5 BRA `(.L_x_48) ;  /* 0x0000000000045947 */ /* 0x000fea0003800000 */
[----:B------:R0:W5:Y:S02]  /*3830*/  LDG.E.U8 R28, desc[UR16][R6.64+0x8] ;  /* 0x00000810061c7981 */ /* 0x000164000c1e1100 */
.L_x_48:
[----:B------:R-:W-:Y:S05]  /*3840*/  BSYNC B1 ;  /* 0x0000000000017941 */ /* 0x000fea0003800000 */
.L_x_47:
[----:B-----5:R-:W-:Y:S01]  /*3850*/  LOP3.LUT R28, R28, 0xff, RZ, 0xc0, !PT ;  /* 0x000000ff1c1c7812 */ /* 0x020fe200078ec0ff */
[----:B------:R-:W-:Y:S01]  /*3860*/  BSSY B1, `(.L_x_49) ;  /* 0x000000b000017945 */ /* 0x000fe20003800000 */
[----:B------:R-:W-:Y:S02]  /*3870*/  ISETP.LT.OR P4, PT, R27, 0xa, !P1 ;  /* 0x0000000a1b00780c */ /* 0x000fe40004f81670 */
[----:B------:R-:W-:-:S05]  /*3880*/  F2FP.F16.E4M3.UNPACK_B R28, R28 ;  /* 0x0000001cff1c723e */ /* 0x000fca00020006ff */
[----:B------:R-:W-:-:S05]  /*3890*/  HADD2.F32 R28, -RZ, R28.H0_H0 ;  /* 0x2000001cff1c7230 */ /* 0x000fca0000004100 */
[----:B------:R-:W-:-:S04]  /*38a0*/  FMUL R28, R28, R9 ;  /* 0x000000091c1c7220 */ /* 0x000fc80000400000 */
[----:B------:R-:W-:-:S05]  /*38b0*/  FFMA R28, R137, R8, R28 ;  /* 0x00000008891c7223 */ /* 0x000fca000000001c */
[----:B----4-:R-:W-:Y:S02]  /*38c0*/  F2FP.SATFINITE.E4M3.F32.PACK_AB_MERGE_C R29, RZ, R28, RZ ;  /* 0x0000001cff1d723e */ /* 0x010fe400048070ff */
[----:B------:R-:W-:-:S03]  /*38d0*/  PRMT R28, RZ, 0x7610, R28 ;  /* 0x00007610ff1c7816 */ /* 0x000fc6000000001c */
[----:B------:R4:W-:Y:S01]  /*38e0*/  @!P5 STG.E.U8 desc[UR16][R12.64+0x8], R29 ;  /* 0x0000081d0c00d986 */ /* 0x0009e2000c101110 */
[----:B------:R-:W-:Y:S05]  /*38f0*/  @P4 BRA `(.L_x_50) ;  /* 0x0000000000044947 */ /* 0x000fea0003800000 */
[----:B------:R0:W5:Y:S02]  /*3900*/  LDG.E.U8 R28, desc[UR16][R6.64+0x9] ;  /* 0x00000910061c7981 */ /* 0x000164000c1e1100 */
.L_x_50:
[----:B------:R-:W-:Y:S05]  /*3910*/  BSYNC B1 ;  /* 0x0000000000017941 */ /* 0x000fea0003800000 */
.L_x_49:
        /* <DEDUP_REMOVED lines=12> */
.L_x_52:
[----:B------:R-:W-:Y:S05]  /*39e0*/  BSYNC B1 ;  /* 0x0000000000017941 */ /* 0x000fea0003800000 */
.L_x_51:
        /* <DEDUP_REMOVED lines=12> */
.L_x_54:
[----:B------:R-:W-:Y:S05]  /*3ab0*/  BSYNC B1 ;  /* 0x0000000000017941 */ /* 0x000fea0003800000 */
.L_x_53:
        /* <DEDUP_REMOVED lines=12> */
.L_x_56:
[----:B------:R-:W-:Y:S05]  /*3b80*/  BSYNC B1 ;  /* 0x0000000000017941 */ /* 0x000fea0003800000 */
.L_x_55:
        /* <DEDUP_REMOVED lines=12> */
.L_x_58:
[----:B------:R-:W-:Y:S05]  /*3c50*/  BSYNC B1 ;  /* 0x0000000000017941 */ /* 0x000fea0003800000 */
.L_x_57:
        /* <DEDUP_REMOVED lines=12> */
.L_x_60:
[----:B------:R-:W-:Y:S05]  /*3d20*/  BSYNC B1 ;  /* 0x0000000000017941 */ /* 0x000fea0003800000 */
.L_x_59:
        /* <DEDUP_REMOVED lines=12> */
.L_x_62:
[----:B------:R-:W-:Y:S05]  /*3df0*/  BSYNC B1 ;  /* 0x0000000000017941 */ /* 0x000fea0003800000 */
.L_x_61:
        /* <DEDUP_REMOVED lines=12> */
.L_x_64:
[----:B------:R-:W-:Y:S05]  /*3ec0*/  BSYNC B1 ;  /* 0x0000000000017941 */ /* 0x000fea0003800000 */
.L_x_63:
        /* <DEDUP_REMOVED lines=12> */
.L_x_66:
[----:B------:R-:W-:Y:S05]  /*3f90*/  BSYNC B1 ;  /* 0x0000000000017941 */ /* 0x000fea0003800000 */
.L_x_65:
        /* <DEDUP_REMOVED lines=12> */
.L_x_68:
[----:B------:R-:W-:Y:S05]  /*4060*/  BSYNC B1 ;  /* 0x0000000000017941 */ /* 0x000fea0003800000 */
.L_x_67:
        /* <DEDUP_REMOVED lines=12> */
.L_x_70:
[----:B------:R-:W-:Y:S05]  /*4130*/  BSYNC B1 ;  /* 0x0000000000017941 */ /* 0x000fea0003800000 */
.L_x_69:
        /* <DEDUP_REMOVED lines=12> */
.L_x_72:
[----:B------:R-:W-:Y:S05]  /*4200*/  BSYNC B1 ;  /* 0x0000000000017941 */ /* 0x000fea0003800000 */
.L_x_71:
        /* <DEDUP_REMOVED lines=12> */
.L_x_74:
[----:B------:R-:W-:Y:S05]  /*42d0*/  BSYNC B1 ;  /* 0x0000000000017941 */ /* 0x000fea0003800000 */
.L_x_73:
        /* <DEDUP_REMOVED lines=12> */
.L_x_76:
[----:B------:R-:W-:Y:S05]  /*43a0*/  BSYNC B1 ;  /* 0x0000000000017941 */ /* 0x000fea0003800000 */
.L_x_75:
        /* <DEDUP_REMOVED lines=12> */
.L_x_78:
[----:B------:R-:W-:Y:S05]  /*4470*/  BSYNC B1 ;  /* 0x0000000000017941 */ /* 0x000fea0003800000 */
.L_x_77:
        /* <DEDUP_REMOVED lines=12> */
.L_x_80:
[----:B------:R-:W-:Y:S05]  /*4540*/  BSYNC B1 ;  /* 0x0000000000017941 */ /* 0x000fea0003800000 */
.L_x_79:
        /* <DEDUP_REMOVED lines=12> */
.L_x_82:
[----:B------:R-:W-:Y:S05]  /*4610*/  BSYNC B1 ;  /* 0x0000000000017941 */ /* 0x000fea0003800000 */
.L_x_81:
        /* <DEDUP_REMOVED lines=12> */
.L_x_84:
[----:B------:R-:W-:Y:S05]  /*46e0*/  BSYNC B1 ;  /* 0x0000000000017941 */ /* 0x000fea0003800000 */
.L_x_83:
        /* <DEDUP_REMOVED lines=12> */
.L_x_86:
[----:B------:R-:W-:Y:S05]  /*47b0*/  BSYNC B1 ;  /* 0x0000000000017941 */ /* 0x000fea0003800000 */
.L_x_85:
        /* <DEDUP_REMOVED lines=12> */
.L_x_88:
[----:B------:R-:W-:Y:S05]  /*4880*/  BSYNC B1 ;  /* 0x0000000000017941 */ /* 0x000fea0003800000 */
.L_x_87:
        /* <DEDUP_REMOVED lines=12> */
.L_x_90:
[----:B------:R-:W-:Y:S05]  /*4950*/  BSYNC B1 ;  /* 0x0000000000017941 */ /* 0x000fea0003800000 */
.L_x_89:
        /* <DEDUP_REMOVED lines=12> */
.L_x_92:
[----:B------:R-:W-:Y:S05]  /*4a20*/  BSYNC B1 ;  /* 0x0000000000017941 */ /* 0x000fea0003800000 */
.L_x_91:
        /* <DEDUP_REMOVED lines=12> */
.L_x_94:
[----:B------:R-:W-:Y:S05]  /*4af0*/  BSYNC B1 ;  /* 0x0000000000017941 */ /* 0x000fea0003800000 */
.L_x_93:
        /* <DEDUP_REMOVED lines=12> */
.L_x_96:
[----:B------:R-:W-:Y:S05]  /*4bc0*/  BSYNC B1 ;  /* 0x0000000000017941 */ /* 0x000fea0003800000 */
.L_x_95:
        /* <DEDUP_REMOVED lines=12> */
.L_x_98:
[----:B------:R-:W-:Y:S05]  /*4c90*/  BSYNC B1 ;  /* 0x0000000000017941 */ /* 0x000fea0003800000 */
.L_x_97:
        /* <DEDUP_REMOVED lines=12> */
.L_x_100:
[----:B------:R-:W-:Y:S05]  /*4d60*/  BSYNC B1 ;  /* 0x0000000000017941 */ /* 0x000fea0003800000 */
.L_x_99:
        /* <DEDUP_REMOVED lines=12> */
.L_x_102:
[----:B------:R-:W-:Y:S05]  /*4e30*/  BSYNC B1 ;  /* 0x0000000000017941 */ /* 0x000fea0003800000 */
.L_x_101:
        /* <DEDUP_REMOVED lines=12> */
.L_x_104:
[----:B------:R-:W-:Y:S05]  /*4f00*/  BSYNC B1 ;  /* 0x0000000000017941 */ /* 0x000fea0003800000 */
.L_x_103:
        /* <DEDUP_REMOVED lines=12> */
.L_x_106:
[----:B------:R-:W-:Y:S05]  /*4fd0*/  BSYNC B1 ;  /* 0x0000000000017941 */ /* 0x000fea0003800000 */
.L_x_105:
        /* <DEDUP_REMOVED lines=12> */
.L_x_108:
[----:B------:R-:W-:Y:S05]  /*50a0*/  BSYNC B1 ;  /* 0x0000000000017941 */ /* 0x000fea0003800000 */
.L_x_107:
        /* <DEDUP_REMOVED lines=12> */
.L_x_110:
[----:B------:R-:W-:Y:S05]  /*5170*/  BSYNC B1 ;  /* 0x0000000000017941 */ /* 0x000fea0003800000 */
.L_x_109:
        /* <DEDUP_REMOVED lines=12> */
.L_x_112:
[----:B------:R-:W-:Y:S05]  /*5240*/  BSYNC B1 ;  /* 0x0000000000017941 */ /* 0x000fea0003800000 */
.L_x_111:
        /* <DEDUP_REMOVED lines=12> */
.L_x_114:
[----:B------:R-:W-:Y:S05]  /*5310*/  BSYNC B1 ;  /* 0x0000000000017941 */ /* 0x000fea0003800000 */
.L_x_113:
        /* <DEDUP_REMOVED lines=12> */
.L_x_116:
[----:B------:R-:W-:Y:S05]  /*53e0*/  BSYNC B1 ;  /* 0x0000000000017941 */ /* 0x000fea0003800000 */
.L_x_115:
        /* <DEDUP_REMOVED lines=12> */
.L_x_118:
[----:B------:R-:W-:Y:S05]  /*54b0*/  BSYNC B1 ;  /* 0x0000000000017941 */ /* 0x000fea0003800000 */
.L_x_117:
        /* <DEDUP_REMOVED lines=12> */
.L_x_120:
[----:B------:R-:W-:Y:S05]  /*5580*/  BSYNC B1 ;  /* 0x0000000000017941 */ /* 0x000fea0003800000 */
.L_x_119:
        /* <DEDUP_REMOVED lines=12> */
.L_x_122:
[----:B------:R-:W-:Y:S05]  /*5650*/  BSYNC B1 ;  /* 0x0000000000017941 */ /* 0x000fea0003800000 */
.L_x_121:
        /* <DEDUP_REMOVED lines=12> */
.L_x_124:
[----:B------:R-:W-:Y:S05]  /*5720*/  BSYNC B1 ;  /* 0x0000000000017941 */ /* 0x000fea0003800000 */
.L_x_123:
        /* <DEDUP_REMOVED lines=12> */
.L_x_126:
[----:B------:R-:W-:Y:S05]  /*57f0*/  BSYNC B1 ;  /* 0x0000000000017941 */ /* 0x000fea0003800000 */
.L_x_125:
        /* <DEDUP_REMOVED lines=12> */
.L_x_128:
[----:B------:R-:W-:Y:S05]  /*58c0*/  BSYNC B1 ;  /* 0x0000000000017941 */ /* 0x000fea0003800000 */
.L_x_127:
        /* <DEDUP_REMOVED lines=12> */
.L_x_130:
[----:B------:R-:W-:Y:S05]  /*5990*/  BSYNC B1 ;  /* 0x0000000000017941 */ /* 0x000fea0003800000 */
.L_x_129:
        /* <DEDUP_REMOVED lines=12> */
.L_x_132:
[----:B------:R-:W-:Y:S05]  /*5a60*/  BSYNC B1 ;  /* 0x0000000000017941 */ /* 0x000fea0003800000 */
.L_x_131:
        /* <DEDUP_REMOVED lines=12> */
.L_x_134:
[----:B------:R-:W-:Y:S05]  /*5b30*/  BSYNC B1 ;  /* 0x0000000000017941 */ /* 0x000fea0003800000 */
.L_x_133:
        /* <DEDUP_REMOVED lines=12> */
.L_x_136:
[----:B------:R-:W-:Y:S05]  /*5c00*/  BSYNC B1 ;  /* 0x0000000000017941 */ /* 0x000fea0003800000 */
.L_x_135:
        /* <DEDUP_REMOVED lines=12> */
.L_x_138:
[----:B------:R-:W-:Y:S05]  /*5cd0*/  BSYNC B1 ;  /* 0x0000000000017941 */ /* 0x000fea0003800000 */
.L_x_137:
        /* <DEDUP_REMOVED lines=12> */
.L_x_140:
[----:B------:R-:W-:Y:S05]  /*5da0*/  BSYNC B1 ;  /* 0x0000000000017941 */ /* 0x000fea0003800000 */
.L_x_139:
        /* <DEDUP_REMOVED lines=12> */
.L_x_142:
[----:B------:R-:W-:Y:S05]  /*5e70*/  BSYNC B1 ;  /* 0x0000000000017941 */ /* 0x000fea0003800000 */
.L_x_141:
        /* <DEDUP_REMOVED lines=12> */
.L_x_144:
[----:B------:R-:W-:Y:S05]  /*5f40*/  BSYNC B1 ;  /* 0x0000000000017941 */ /* 0x000fea0003800000 */
.L_x_143:
        /* <DEDUP_REMOVED lines=12> */
.L_x_146:
[----:B------:R-:W-:Y:S05]  /*6010*/  BSYNC B1 ;  /* 0x0000000000017941 */ /* 0x000fea0003800000 */
.L_x_145:
        /* <DEDUP_REMOVED lines=12> */
.L_x_148:
[----:B------:R-:W-:Y:S05]  /*60e0*/  BSYNC B1 ;  /* 0x0000000000017941 */ /* 0x000fea0003800000 */
.L_x_147:
[----:B-----5:R-:W-:Y:S01]  /*60f0*/  LOP3.LUT R28, R28, 0xff, RZ, 0xc0, !PT ;  /* 0x000000ff1c1c7812 */ /* 0x020fe200078ec0ff */
[----:B------:R-:W-:Y:S01]  /*6100*/  BSSY B1, `(.L_x_149) ;  /* 0x000000b000017945 */ /* 0x000fe20003800000 */
[----:B------:R-:W-:Y:S02]  /*6110*/  ISETP.LT.OR P4, PT, R27, 0x6a, !P2 ;  /* 0x0000006a1b00780c */ /* 0x000fe40005781670 */
[----:B------:R-:W-:-:S05]  /*6120*/  F2FP.F16.E4M3.UNPACK_B R28, R28 ;  /* 0x0000001cff1c723e */ /* 0x000fca00020006ff */
[----:B------:R-:W-:-:S05]  /*6130*/  HADD2.F32 R28, -RZ, R28.H0_H0 ;  /* 0x2000001cff1c7230 */ /* 0x000fca0000004100 */
[----:B------:R-:W-:-:S04]  /*6140*/  FMUL R28, R28, R9 ;  /* 0x000000091c1c7220 */ /* 0x000fc80000400000 */
[----:B------:R-:W-:Y:S01]  /*6150*/  FFMA R28, R23, R8, R28 ;  /* 0x00000008171c7223 */ /* 0x000fe2000000001c */
[----:B------:R-:W-:-:S04]  /*6160*/  PRMT R23, RZ, 0x7610, R23 ;  /* 0x00007610ff177816 */ /* 0x000fc80000000017 */
[----:B----4-:R-:W-:-:S05]  /*6170*/  F2FP.SATFINITE.E4M3.F32.PACK_AB_MERGE_C R29, RZ, R28, RZ ;  /* 0x0000001cff1d723e */ /* 0x010fca00048070ff */
[----:B------:R4:W-:Y:S01]  /*6180*/  @!P5 STG.E.U8 desc[UR16][R10.64+0x68], R29 ;  /* 0x0000681d0a00d986 */ /* 0x0009e2000c101110 */
[----:B------:R-:W-:Y:S05]  /*6190*/  @P4 BRA `(.L_x_150) ;  /* 0x0000000000044947 */ /* 0x000fea0003800000 */
[----:B------:R0:W5:Y:S02]  /*61a0*/  LDG.E.U8 R23, desc[UR16][R24.64+0x69] ;  /* 0x0000691018177981 */ /* 0x000164000c1e1100 */
.L_x_150:
[----:B------:R-:W-:Y:S05]  /*61b0*/  BSYNC B1 ;  /* 0x0000000000017941 */ /* 0x000fea0003800000 */
.L_x_149:
        /* <DEDUP_REMOVED lines=8> */
[----:B------:R-:W-:-:S05]  /*6240*/  F2FP.SATFINITE.E4M3.F32.PACK_AB_MERGE_C R23, RZ, R23, RZ ;  /* 0x00000017ff17723e */ /* 0x000fca00048070ff */
[----:B------:R0:W-:Y:S01]  /*6250*/  @!P4 STG.E.U8 desc[UR16][R10.64+0x69], R23 ;  /* 0x000069170a00c986 */ /* 0x0001e2000c101110 */
[----:B------:R-:W-:Y:S05]  /*6260*/  @P5 BRA `(.L_x_152) ;  /* 0x0000000000045947 */ /* 0x000fea0003800000 */
[----:B------:R0:W5:Y:S02]  /*6270*/  LDG.E.U8 R22, desc[UR16][R6.64+0x70] ;  /* 0x0000701006167981 */ /* 0x000164000c1e1100 */
.L_x_152:
[----:B------:R-:W-:Y:S05]  /*6280*/  BSYNC B1 ;  /* 0x0000000000017941 */ /* 0x000fea0003800000 */
.L_x_151:
        /* <DEDUP_REMOVED lines=8> */
[----:B0-----:R-:W-:-:S05]  /*6310*/  F2FP.SATFINITE.E4M3.F32.PACK_AB_MERGE_C R23, RZ, R22, RZ ;  /* 0x00000016ff17723e */ /* 0x001fca00048070ff */
[----:B------:R0:W-:Y:S01]  /*6320*/  @!P5 STG.E.U8 desc[UR16][R12.64+0x70], R23 ;  /* 0x000070170c00d986 */ /* 0x0001e2000c101110 */
[----:B------:R-:W-:Y:S05]  /*6330*/  @P4 BRA `(.L_x_154) ;  /* 0x0000000000044947 */ /* 0x000fea0003800000 */
[----:B------:R0:W5:Y:S02]  /*6340*/  LDG.E.U8 R21, desc[UR16][R6.64+0x71] ;  /* 0x0000711006157981 */ /* 0x000164000c1e1100 */
.L_x_154:
[----:B------:R-:W-:Y:S05]  /*6350*/  BSYNC B1 ;  /* 0x0000000000017941 */ /* 0x000fea0003800000 */
.L_x_153:
        /* <DEDUP_REMOVED lines=12> */
.L_x_156:
[----:B------:R-:W-:Y:S05]  /*6420*/  BSYNC B1 ;  /* 0x0000000000017941 */ /* 0x000fea0003800000 */
.L_x_155:
        /* <DEDUP_REMOVED lines=12> */
.L_x_158:
[----:B------:R-:W-:Y:S05]  /*64f0*/  BSYNC B1 ;  /* 0x0000000000017941 */ /* 0x000fea0003800000 */
.L_x_157:
        /* <DEDUP_REMOVED lines=12> */
.L_x_160:
[----:B------:R-:W-:Y:S05]  /*65c0*/  BSYNC B1 ;  /* 0x0000000000017941 */ /* 0x000fea0003800000 */
.L_x_159:
        /* <DEDUP_REMOVED lines=12> */
.L_x_162:
[----:B------:R-:W-:Y:S05]  /*6690*/  BSYNC B1 ;  /* 0x0000000000017941 */ /* 0x000fea0003800000 */
.L_x_161:
[----:B-----5:R-:W-:Y:S01]  /*66a0*/  LOP3.LUT R15, R15, 0xff, RZ, 0xc0, !PT ;  /* 0x000000ff0f0f7812 */ /* 0x020fe200078ec0ff */
[----:B------:R-:W-:Y:S01]  /*66b0*/  BSSY B1, `(.L_x_163) ;  /* 0x000000b000017945 */ /* 0x000fe20003800000 */
[----:B------:R-:W-:Y:S02]  /*66c0*/  ISETP.LT.OR P4, PT, R27, 0x79, !P2 ;  /* 0x000000791b00780c */ /* 0x000fe40005781670 */
[----:B------:R-:W-:-:S05]  /*66d0*/  F2FP.F16.E4M3.UNPACK_B R15, R15 ;  /* 0x0000000fff0f723e */ /* 0x000fca00020006ff */
[----:B0-2---:R-:W-:-:S05]  /*66e0*/  HADD2.F32 R6, -RZ, R15.H0_H0 ;  /* 0x2000000fff067230 */ /* 0x005fca0000004100 */
[----:B------:R-:W-:Y:S01]  /*66f0*/  FMUL R7, R6, R9 ;  /* 0x0000000906077220 */ /* 0x000fe20000400000 */
[----:B------:R-:W-:-:S03]  /*6700*/  PRMT R6, RZ, 0x7610, R6 ;  /* 0x00007610ff067816 */ /* 0x000fc60000000006 */
[----:B------:R-:W-:-:S05]  /*6710*/  FFMA R7, R14, R8, R7 ;  /* 0x000000080e077223 */ /* 0x000fca0000000007 */
[----:B------:R-:W-:-:S05]  /*6720*/  F2FP.SATFINITE.E4M3.F32.PACK_AB_MERGE_C R7, RZ, R7, RZ ;  /* 0x00000007ff07723e */ /* 0x000fca00048070ff */
[----:B------:R0:W-:Y:S01]  /*6730*/  @!P1 STG.E.U8 desc[UR16][R12.64+0x79], R7 ;  /* 0x000079070c009986 */ /* 0x0001e2000c101110 */
[----:B------:R-:W-:Y:S05]  /*6740*/  @P4 BRA `(.L_x_164) ;  /* 0x0000000000044947 */ /* 0x000fea0003800000 */
[----:B------:R2:W5:Y:S02]  /*6750*/  LDG.E.U8 R6, desc[UR16][R24.64+0x78] ;  /* 0x0000781018067981 */ /* 0x000564000c1e1100 */
.L_x_164:
[----:B------:R-:W-:Y:S05]  /*6760*/  BSYNC B1 ;  /* 0x0000000000017941 */ /* 0x000fea0003800000 */
.L_x_163:
[----:B-----5:R-:W-:Y:S01]  /*6770*/  LOP3.LUT R6, R6, 0xff, RZ, 0xc0, !PT ;  /* 0x000000ff06067812 */ /* 0x020fe200078ec0ff */
[----:B------:R-:W-:Y:S01]  /*6780*/  BSSY B1, `(.L_x_165) ;  /* 0x000000b000017945 */ /* 0x000fe20003800000 */
[----:B------:R-:W-:Y:S02]  /*6790*/  ISETP.LT.OR P2, PT, R27, 0x7a, !P2 ;  /* 0x0000007a1b00780c */ /* 0x000fe40005741670 */
[----:B------:R-:W-:-:S05]  /*67a0*/  F2FP.F16.E4M3.UNPACK_B R6, R6 ;  /* 0x00000006ff06723e */ /* 0x000fca00020006ff */
[----:B------:R-:W-:-:S05]  /*67b0*/  HADD2.F32 R6, -RZ, R6.H0_H0 ;  /* 0x20000006ff067230 */ /* 0x000fca0000004100 */
[----:B------:R-:W-:-:S04]  /*67c0*/  FMUL R6, R6, R9 ;  /* 0x0000000906067220 */ /* 0x000fc80000400000 */
[----:B------:R-:W-:-:S05]  /*67d0*/  FFMA R6, R17, R8, R6 ;  /* 0x0000000811067223 */ /* 0x000fca0000000006 */
[----:B0-----:R-:W-:Y:S02]  /*67e0*/  F2FP.SATFINITE.E4M3.F32.PACK_AB_MERGE_C R7, RZ, R6, RZ ;  /* 0x00000006ff07723e */ /* 0x001fe400048070ff */
[----:B------:R-:W-:-:S03]  /*67f0*/  PRMT R6, RZ, 0x7610, R6 ;  /* 0x00007610ff067816 */ /* 0x000fc60000000006 */
[----:B------:R0:W-:Y:S01]  /*6800*/  @!P4 STG.E.U8 desc[UR16][R10.64+0x78], R7 ;  /* 0x000078070a00c986 */ /* 0x0001e2000c101110 */
[----:B------:R-:W-:Y:S05]  /*6810*/  @P2 BRA `(.L_x_166) ;  /* 0x0000000000042947 */ /* 0x000fea0003800000 */
[----:B------:R0:W5:Y:S02]  /*6820*/  LDG.E.U8 R6, desc[UR16][R24.64+0x79] ;  /* 0x0000791018067981 */ /* 0x000164000c1e1100 */
.L_x_166:
[----:B------:R-:W-:Y:S05]  /*6830*/  BSYNC B1 ;  /* 0x0000000000017941 */ /* 0x000fea0003800000 */
.L_x_165:
[----:B------:R-:W-:Y:S05]  /*6840*/  @P2 BRA `(.L_x_167) ;  /* 0x0000001000282947 */ /* 0x000fea0003800000 */
[----:B-----5:R-:W-:-:S04]  /*6850*/  LOP3.LUT R6, R6, 0xff, RZ, 0xc0, !PT ;  /* 0x000000ff06067812 */ /* 0x020fc800078ec0ff */
[----:B------:R-:W-:-:S05]  /*6860*/  F2FP.F16.E4M3.UNPACK_B R6, R6 ;  /* 0x00000006ff06723e */ /* 0x000fca00020006ff */
[----:B------:R-:W-:-:S05]  /*6870*/  HADD2.F32 R6, -RZ, R6.H0_H0 ;  /* 0x20000006ff067230 */ /* 0x000fca0000004100 */
[----:B0-----:R-:W-:-:S04]  /*6880*/  FMUL R7, R6, R9 ;  /* 0x0000000906077220 */ /* 0x001fc80000400000 */
[----:B------:R-:W-:-:S05]  /*6890*/  FFMA R7, R16, R8, R7 ;  /* 0x0000000810077223 */ /* 0x000fca0000000007 */
[----:B------:R-:W-:-:S05]  /*68a0*/  F2FP.SATFINITE.E4M3.F32.PACK_AB_MERGE_C R7, RZ, R7, RZ ;  /* 0x00000007ff07723e */ /* 0x000fca00048070ff */
[----:B------:R0:W-:Y:S01]  /*68b0*/  STG.E.U8 desc[UR16][R10.64+0x79], R7 ;  /* 0x000079070a007986 */ /* 0x0001e2000c101110 */
[----:B------:R-:W-:Y:S05]  /*68c0*/  BRA `(.L_x_167) ;  /* 0x0000001000087947 */ /* 0x000fea0003800000 */
.L_x_38:
[----:B------:R-:W-:Y:S01]  /*68d0*/  ISETP.GE.AND P2, PT, R33, 0x1, PT ;  /* 0x000000012100780c */ /* 0x000fe20003f46270 */
[-C--:B--2---:R-:W-:Y:S01]  /*68e0*/  FMUL R141, R141, R8.reuse ;  /* 0x000000088d8d7220 */ /* 0x084fe20000400000 */
[-C--:B------:R-:W-:Y:S01]  /*68f0*/  FMUL R140, R140, R8.reuse ;  /* 0x000000088c8c7220 */ /* 0x080fe20000400000 */
[----:B------:R-:W-:Y:S01]  /*6900*/  ISETP.GE.AND P1, PT, R33, 0x9, PT ;  /* 0x000000092100780c */ /* 0x000fe20003f26270 */
[-C--:B------:R-:W-:Y:S01]  /*6910*/  FMUL R138, R138, R8.reuse ;  /* 0x000000088a8a7220 */ /* 0x080fe20000400000 */
[----:B------:R-:W-:Y:S01]  /*6920*/  ISETP.LT.OR P5, PT, R27, 0x1, !P2 ;  /* 0x000000011b00780c */ /* 0x000fe200057a1670 */
[-C--:B------:R-:W-:Y:S01]  /*6930*/  FMUL R139, R139, R8.reuse ;  /* 0x000000088b8b7220 */ /* 0x080fe20000400000 */
[----:B------:R-:W-:Y:S01]  /*6940*/  ISETP.LT.OR P4, PT, R27, 0x2, !P2 ;  /* 0x000000021b00780c */ /* 0x000fe20005781670 */
[-C--:B------:R-:W-:Y:S01]  /*6950*/  FMUL R137, R137, R8.reuse ;  /* 0x0000000889897220 */ /* 0x080fe20000400000 */
[----:B------:R-:W-:Y:S01]  /*6960*/  F2FP.SATFINITE.E4M3.F32.PACK_AB_MERGE_C R141, RZ, R141, RZ ;  /* 0x0000008dff8d723e */ /* 0x000fe200048070ff */
[----:B------:R-:W-:Y:S01]  /*6970*/  FMUL R136, R136, R8 ;  /* 0x0000000888887220 */ /* 0x000fe20000400000 */
[----:B------:R-:W-:Y:S01]  /*6980*/  F2FP.SATFINITE.E4M3.F32.PACK_AB_MERGE_C R7, RZ, R140, RZ ;  /* 0x0000008cff07723e */ /* 0x000fe200048070ff */
[-C--:B------:R-:W-:Y:S01]  /*6990*/  FMUL R135, R135, R8.reuse ;  /* 0x0000000887877220 */ /* 0x080fe20000400000 */
[C---:B------:R-:W-:Y:S01]  /*69a0*/  ISETP.LT.OR P6, PT, R27.reuse, 0x9, !P2 ;  /* 0x000000091b00780c */ /* 0x040fe200057c1670 */
[----:B------:R-:W-:Y:S01]  /*69b0*/  FMUL R134, R134, R8 ;  /* 0x0000000886867220 */ /* 0x000fe20000400000 */
[----:B------:R-:W-:Y:S01]  /*69c0*/  F2FP.SATFINITE.E4M3.F32.PACK_AB_MERGE_C R25, RZ, R138, RZ ;  /* 0x0000008aff19723e */ /* 0x000fe200048070ff */
[-C--:B------:R-:W-:Y:S01]  /*69d0*/  FMUL R132, R132, R8.reuse ;  /* 0x0000000884847220 */ /* 0x080fe20000400000 */
[----:B------:R-:W-:Y:S01]  /*69e0*/  F2FP.SATFINITE.E4M3.F32.PACK_AB_MERGE_C R139, RZ, R139, RZ ;  /* 0x0000008bff8b723e */ /* 0x000fe200048070ff */
[----:B------:R-:W-:Y:S01]  /*69f0*/  @!P5 STG.E.U8 desc[UR16][R12.64], R141 ;  /* 0x0000008d0c00d986 */ /* 0x000fe2000c101110 */
[----:B------:R-:W-:Y:S01]  /*6a00*/  ISETP.LT.OR P5, PT, R27, 0x2, !P1 ;  /* 0x000000021b00780c */ /* 0x000fe20004fa1670 */
[-C--:B------:R-:W-:Y:S01]  /*6a10*/  FMUL R133, R133, R8.reuse ;  /* 0x0000000885857220 */ /* 0x080fe20000400000 */
[----:B------:R-:W-:Y:S01]  /*6a20*/  F2FP.SATFINITE.E4M3.F32.PACK_AB_MERGE_C R137, RZ, R137, RZ ;  /* 0x00000089ff89723e */ /* 0x000fe200048070ff */
[----:B------:R0:W-:Y:S01]  /*6a30*/  @!P4 STG.E.U8 desc[UR16][R12.64+0x1], R7 ;  /* 0x000001070c00c986 */ /* 0x0001e2000c101110 */
[----:B------:R-:W-:Y:S01]  /*6a40*/  ISETP.LT.OR P4, PT, R27, 0x1, !P1 ;  /* 0x000000011b00780c */ /* 0x000fe20004f81670 */
[-C--:B------:R-:W-:Y:S01]  /*6a50*/  FMUL R131, R131, R8.reuse ;  /* 0x0000000883837220 */ /* 0x080fe20000400000 */
[----:B------:R-:W-:Y:S01]  /*6a60*/  F2FP.SATFINITE.E4M3.F32.PACK_AB_MERGE_C R135, RZ, R135, RZ ;  /* 0x00000087ff87723e */ /* 0x000fe200048070ff */
[----:B------:R-:W-:Y:S01]  /*6a70*/  FMUL R130, R130, R8 ;  /* 0x0000000882827220 */ /* 0x000fe20000400000 */
[----:B------:R-:W-:Y:S01]  /*6a80*/  F2FP.SATFINITE.E4M3.F32.PACK_AB_MERGE_C R29, RZ, R134, RZ ;  /* 0x00000086ff1d723e */ /* 0x000fe200048070ff */
[-C--:B------:R-:W-:Y:S01]  /*6a90*/  FMUL R129, R129, R8.reuse ;  /* 0x0000000881817220 */ /* 0x080fe20000400000 */
[----:B------:R-:W-:Y:S01]  /*6aa0*/  F2FP.SATFINITE.E4M3.F32.PACK_AB_MERGE_C R133, RZ, R133, RZ ;  /* 0x00000085ff85723e */ /* 0x000fe200048070ff */
[-C--:B------:R-:W-:Y:S01]  /*6ab0*/  FMUL R128, R128, R8.reuse ;  /* 0x0000000880807220 */ /* 0x080fe20000400000 */
[----:B------:R-:W-:Y:S01]  /*6ac0*/  F2FP.SATFINITE.E4M3.F32.PACK_AB_MERGE_C R131, RZ, R131, RZ ;  /* 0x00000083ff83723e */ /* 0x000fe200048070ff */
[----:B------:R1:W-:Y:S01]  /*6ad0*/  @!P5 STG.E.U8 desc[UR16][R10.64+0x1], R25 ;  /* 0x000001190a00d986 */ /* 0x0003e2000c101110 */
[C---:B------:R-:W-:Y:S01]  /*6ae0*/  ISETP.LT.OR P5, PT, R27.reuse, 0xa, !P2 ;  /* 0x0000000a1b00780c */ /* 0x040fe200057a1670 */
[----:B------:R-:W-:Y:S01]  /*6af0*/  FMUL R126, R126, R8 ;  /* 0x000000087e7e7220 */ /* 0x000fe20000400000 */
[----:B0-----:R-:W-:Y:S01]  /*6b00*/  F2FP.SATFINITE.E4M3.F32.PACK_AB_MERGE_C R7, RZ, R136, RZ ;  /* 0x00000088ff07723e */ /* 0x001fe200048070ff */
[----:B------:R-:W-:Y:S01]  /*6b10*/  @!P4 STG.E.U8 desc[UR16][R10.64], R139 ;  /* 0x0000008b0a00c986 */ /* 0x000fe2000c101110 */
[----:B------:R-:W-:Y:S01]  /*6b20*/  ISETP.LT.OR P4, PT, R27, 0x9, !P1 ;  /* 0x000000091b00780c */ /* 0x000fe20004f81670 */
[-C--:B------:R-:W-:Y:S01]  /*6b30*/  FMUL R127, R127, R8.reuse ;  /* 0x000000087f7f7220 */ /* 0x080fe20000400000 */
[----:B------:R-:W-:Y:S01]  /*6b40*/  F2FP.SATFINITE.E4M3.F32.PACK_AB_MERGE_C R129, RZ, R129, RZ ;  /* 0x00000081ff81723e */ /* 0x000fe200048070ff */
[----:B------:R-:W-:Y:S01]  /*6b50*/  @!P6 STG.E.U8 desc[UR16][R12.64+0x8], R137 ;  /* 0x000008890c00e986 */ /* 0x000fe2000c101110 */
[----:B------:R-:W-:Y:S01]  /*6b60*/  ISETP.LT.OR P6, PT, R27, 0xa, !P1 ;  /* 0x0000000a1b00780c */ /* 0x000fe20004fc1670 */
[-C--:B------:R-:W-:Y:S01]  /*6b70*/  FMUL R125, R125, R8.reuse ;  /* 0x000000087d7d7220 */ /* 0x080fe20000400000 */
[----:B------:R-:W-:Y:S01]  /*6b80*/  F2FP.SATFINITE.E4M3.F32.PACK_AB_MERGE_C R127, RZ, R127, RZ ;  /* 0x0000007fff7f723e */ /* 0x000fe200048070ff */
[----:B------:R-:W-:Y:S01]  /*6b90*/  FMUL R124, R124, R8 ;  /* 0x000000087c7c7220 */ /* 0x000fe20000400000 */
[----:B-1----:R-:W-:Y:S01]  /*6ba0*/  F2FP.SATFINITE.E4M3.F32.PACK_AB_MERGE_C R25, RZ, R132, RZ ;  /* 0x00000084ff19723e */ /* 0x002fe200048070ff */
[----:B------:R0:W-:Y:S01]  /*6bb0*/  @!P5 STG.E.U8 desc[UR16][R12.64+0x9], R7 ;  /* 0x000009070c00d986 */ /* 0x0001e2000c101110 */
[----:B------:R-:W-:Y:S01]  /*6bc0*/  ISETP.LT.OR P5, PT, R27, 0x12, !P2 ;  /* 0x000000121b00780c */ /* 0x000fe200057a1670 */
[-C--:B------:R-:W-:Y:S01]  /*6bd0*/  FMUL R123, R123, R8.reuse ;  /* 0x000000087b7b7220 */ /* 0x080fe20000400000 */
[----:B------:R-:W-:Y:S01]  /*6be0*/  F2FP.SATFINITE.E4M3.F32.PACK_AB_MERGE_C R125, RZ, R125, RZ ;  /* 0x0000007dff7d723e */ /* 0x000fe200048070ff */
[----:B------:R-:W-:Y:S01]  /*6bf0*/  @!P4 STG.E.U8 desc[UR16][R10.64+0x8], R135 ;  /* 0x000008870a00c986 */ /* 0x000fe2000c101110 */
[C---:B------:R-:W-:Y:S01]  /*6c00*/  ISETP.LT.OR P4, PT, R27.reuse, 0x11, !P2 ;  /* 0x000000111b00780c */ /* 0x040fe20005781670 */
[-C--:B------:R-:W-:Y:S01]  /*6c10*/  FMUL R122, R122, R8.reuse ;  /* 0x000000087a7a7220 */ /* 0x080fe20000400000 */
[----:B------:R-:W-:Y:S01]  /*6c20*/  F2FP.SATFINITE.E4M3.F32.PACK_AB_MERGE_C R123, RZ, R123, RZ ;  /* 0x0000007bff7b723e */ /* 0x000fe200048070ff */
[----:B------:R1:W-:Y:S01]  /*6c30*/  @!P6 STG.E.U8 desc[UR16][R10.64+0x9], R29 ;  /* 0x0000091d0a00e986 */ /* 0x0003e2000c101110 */
[----:B------:R-:W-:Y:S01]  /*6c40*/  ISETP.LT.OR P6, PT, R27, 0x11, !P1 ;  /* 0x000000111b00780c */ /* 0x000fe20004fc1670 */
[-C--:B------:R-:W-:Y:S01]  /*6c50*/  FMUL R120, R120, R8.reuse ;  /* 0x0000000878787220 */ /* 0x080fe20000400000 */
[----:B------:R-:W-:Y:S01]  /*6c60*/  FMUL R121, R121, R8 ;  /* 0x0000000879797220 */ /* 0x000fe20000400000 */
[----:B0-----:R-:W-:Y:S01]  /*6c70*/  F2FP.SATFINITE.E4M3.F32.PACK_AB_MERGE_C R7, RZ, R130, RZ ;  /* 0x00000082ff07723e */ /* 0x001fe200048070ff */
[-C--:B------:R-:W-:Y:S01]  /*6c80*/  FMUL R119, R119, R8.reuse ;  /* 0x0000000877777220 */ /* 0x080fe20000400000 */
[----:B------:R0:W-:Y:S01]  /*6c90*/  @!P5 STG.E.U8 desc[UR16][R12.64+0x11], R25 ;  /* 0x000011190c00d986 */ /* 0x0001e2000c101110 */
[C---:B------:R-:W-:Y:S01]  /*6ca0*/  ISETP.LT.OR P5, PT, R27.reuse, 0x12, !P1 ;  /* 0x000000121b00780c */ /* 0x040fe20004fa1670 */
[-C--:B------:R-:W-:Y:S01]  /*6cb0*/  FMUL R118, R118, R8.reuse ;  /* 0x0000000876767220 */ /* 0x080fe20000400000 */
[----:B------:R-:W-:Y:S01]  /*6cc0*/  F2FP.SATFINITE.E4M3.F32.PACK_AB_MERGE_C R121, RZ, R121, RZ ;  /* 0x00000079ff79723e */ /* 0x000fe200048070ff */
[----:B------:R-:W-:Y:S01]  /*6cd0*/  @!P4 STG.E.U8 desc[UR16][R12.64+0x10], R133 ;  /* 0x000010850c00c986 */ /* 0x000fe2000c101110 */
[----:B------:R-:W-:Y:S01]  /*6ce0*/  ISETP.LT.OR P4, PT, R27, 0x19, !P2 ;  /* 0x000000191b00780c */ /* 0x000fe20005781670 */
[----:B------:R-:W-:Y:S01]  /*6cf0*/  FMUL R117, R117, R8 ;  /* 0x0000000875757220 */ /* 0x000fe20000400000 */
[----:B-1----:R-:W-:Y:S01]  /*6d00*/  F2FP.SATFINITE.E4M3.F32.PACK_AB_MERGE_C R29, RZ, R128, RZ ;  /* 0x00000080ff1d723e */ /* 0x002fe200048070ff */
[----:B------:R-:W-:Y:S01]  /*6d10*/  @!P6 STG.E.U8 desc[UR16][R10.64+0x10], R131 ;  /* 0x000010830a00e986 */ /* 0x000fe2000c101110 */
[C---:B------:R-:W-:Y:S01]  /*6d20*/  ISETP.LT.OR P6, PT, R27.reuse, 0x1a, !P2 ;  /* 0x0000001a1b00780c */ /* 0x040fe200057c1670 */
[-C--:B------:R-:W-:Y:S01]  /*6d30*/  FMUL R116, R116, R8.reuse ;  /* 0x0000000874747220 */ /* 0x080fe20000400000 */
[----:B------:R-:W-:Y:S01]  /*6d40*/  F2FP.SATFINITE.E4M3.F32.PACK_AB_MERGE_C R119, RZ, R119, RZ ;  /* 0x00000077ff77723e */ /* 0x000fe200048070ff */
[----:B------:R-:W-:Y:S01]  /*6d50*/  FMUL R114, R114, R8 ;  /* 0x0000000872727220 */ /* 0x000fe20000400000 */
[----:B0-----:R-:W-:Y:S01]  /*6d60*/  F2FP.SATFINITE.E4M3.F32.PACK_AB_MERGE_C R25, RZ, R126, RZ ;  /* 0x0000007eff19723e */ /* 0x001fe200048070ff */
[----:B------:R0:W-:Y:S01]  /*6d70*/  @!P5 STG.E.U8 desc[UR16][R10.64+0x11], R7 ;  /* 0x000011070a00d986 */ /* 0x0001e2000c101110 */
[----:B------:R-:W-:Y:S01]  /*6d80*/  ISETP.LT.OR P5, PT, R27, 0x1a, !P1 ;  /* 0x0000001a1b00780c */ /* 0x000fe20004fa1670 */
        /* <DEDUP_REMOVED lines=11> */
[----:B0-----:R-:W-:Y:S01]  /*6e40*/  F2FP.SATFINITE.E4M3.F32.PACK_AB_MERGE_C R7, RZ, R124, RZ ;  /* 0x0000007cff07723e */ /* 0x001fe200048070ff */
[----:B------:R0:W-:Y:S01]  /*6e50*/  @!P5 STG.E.U8 desc[UR16][R10.64+0x19], R25 ;  /* 0x000019190a00d986 */ /* 0x0001e2000c101110 */
[C---:B------:R-:W-:Y:S01]  /*6e60*/  ISETP.LT.OR P5, PT, R27.reuse, 0x22, !P2 ;  /* 0x000000221b00780c */ /* 0x040fe200057a1670 */
[-C--:B------:R-:W-:Y:S01]  /*6e70*/  FMUL R110, R110, R8.reuse ;  /* 0x000000086e6e7220 */ /* 0x080fe20000400000 */
[----:B------:R-:W-:Y:S01]  /*6e80*/  F2FP.SATFINITE.E4M3.F32.PACK_AB_MERGE_C R111, RZ, R111, RZ ;  /* 0x0000006fff6f723e */ /* 0x000fe200048070ff */
[----:B------:R-:W-:Y:S01]  /*6e90*/  @!P4 STG.E.U8 desc[UR16][R10.64+0x18], R127 ;  /* 0x0000187f0a00c986 */ /* 0x000fe2000c101110 */
[C---:B------:R-:W-:Y:S01]  /*6ea0*/  ISETP.LT.OR P4, PT, R27.reuse, 0x21, !P1 ;  /* 0x000000211b00780c */ /* 0x040fe20004f81670 */
[----:B------:R-:W-:Y:S01]  /*6eb0*/  FMUL R108, R108, R8 ;  /* 0x000000086c6c7220 */ /* 0x000fe20000400000 */
[----:B-1----:R-:W-:Y:S01]  /*6ec0*/  F2FP.SATFINITE.E4M3.F32.PACK_AB_MERGE_C R29, RZ, R122, RZ ;  /* 0x0000007aff1d723e */ /* 0x002fe200048070ff */
[----:B------:R-:W-:Y:S01]  /*6ed0*/  @!P6 STG.E.U8 desc[UR16][R12.64+0x20], R125 ;  /* 0x0000207d0c00e986 */ /* 0x000fe2000c101110 */
[----:B------:R-:W-:Y:S01]  /*6ee0*/  ISETP.LT.OR P6, PT, R27, 0x22, !P1 ;  /* 0x000000221b00780c */ /* 0x000fe20004fc1670 */
[-C--:B------:R-:W-:Y:S01]  /*6ef0*/  FMUL R109, R109, R8.reuse ;  /* 0x000000086d6d7220 */ /* 0x080fe20000400000 */
[----:B------:R-:W-:Y:S01]  /*6f00*/  FMUL R107, R107, R8 ;  /* 0x000000086b6b7220 */ /* 0x000fe20000400000 */
[----:B0-----:R-:W-:Y:S01]  /*6f10*/  F2FP.SATFINITE.E4M3.F32.PACK_AB_MERGE_C R25, RZ, R120, RZ ;  /* 0x00000078ff19723e */ /* 0x001fe200048070ff */
[-C--:B------:R-:W-:Y:S01]  /*6f20*/  FMUL R106, R106, R8.reuse ;  /* 0x000000086a6a7220 */ /* 0x080fe20000400000 */
        /* <DEDUP_REMOVED lines=33> */
[----:B------:R-:W-:Y:S01]  /*7140*/  ISETP.LT.OR P4, PT, R27, 0x31, !P1 ;  /* 0x000000311b00780c */ /* 0x000fe20004f81670 */
[-C--:B------:R-:W-:Y:S01]  /*7150*/  FMUL R97, R97, R8.reuse ;  /* 0x0000000861617220 */ /* 0x080fe20000400000 */
[-C--:B------:R-:W-:Y:S01]  /*7160*/  FMUL R95, R95, R8.reuse ;  /* 0x000000085f5f7220 */ /* 0x080fe20000400000 */
        /* <DEDUP_REMOVED lines=37> */
[-C--:B------:R-:W-:Y:S01]  /*73c0*/  FMUL R19, R19, R8.reuse ;  /* 0x0000000813137220 */ /* 0x080fe20000400000 */
        /* <DEDUP_REMOVED lines=17> */
[----:B------:R-:W-:Y:S01]  /*74e0*/  F2FP.SATFINITE.E4M3.F32.PACK_AB_MERGE_C R15, RZ, R15, RZ ;  /* 0x0000000fff0f723e */ /* 0x000fe200048070ff */
[----:B------:R1:W-:Y:S01]  /*74f0*/  @!P6 STG.E.U8 desc[UR16][R12.64+0x49], R29 ;  /* 0x0000491d0c00e986 */ /* 0x0003e2000c101110 */
[----:B------:R-:W-:-:S02]  /*7500*/  ISETP.LT.OR P6, PT, R27, 0x51, !P2 ;  /* 0x000000511b00780c */ /* 0x000fc400057c1670 */
[----:B------:R-:W-:Y:S02]  /*7510*/  F2FP.SATFINITE.E4M3.F32.PACK_AB_MERGE_C R17, RZ, R17, RZ ;  /* 0x00000011ff11723e */ /* 0x000fe400048070ff */
[----:B0-----:R-:W-:Y:S01]  /*7520*/  F2FP.SATFINITE.E4M3.F32.PACK_AB_MERGE_C R7, RZ, R100, RZ ;  /* 0x00000064ff07723e */ /* 0x001fe200048070ff */
[----:B------:R0:W-:Y:S01]  /*7530*/  @!P5 STG.E.U8 desc[UR16][R10.64+0x49], R25 ;  /* 0x000049190a00d986 */ /* 0x0001e2000c101110 */
[----:B------:R-:W-:-:S03]  /*7540*/  ISETP.LT.OR P5, PT, R27, 0x52, !P2 ;  /* 0x000000521b00780c */ /* 0x000fc600057a1670 */
[----:B------:R-:W-:Y:S01]  /*7550*/  @!P4 STG.E.U8 desc[UR16][R10.64+0x48], R103 ;  /* 0x000048670a00c986 */ /* 0x000fe2000c101110 */
[C---:B------:R-:W-:Y:S02]  /*7560*/  ISETP.LT.OR P4, PT, R27.reuse, 0x51, !P1 ;  /* 0x000000511b00780c */ /* 0x040fe40004f81670 */
[----:B-1----:R-:W-:Y:S01]  /*7570*/  F2FP.SATFINITE.E4M3.F32.PACK_AB_MERGE_C R29, RZ, R98, RZ ;  /* 0x00000062ff1d723e */ /* 0x002fe200048070ff */
[----:B------:R-:W-:Y:S01]  /*7580*/  @!P6 STG.E.U8 desc[UR16][R12.64+0x50], R101 ;  /* 0x000050650c00e986 */ /* 0x000fe2000c101110 */
[----:B------:R-:W-:Y:S02]  /*7590*/  ISETP.LT.OR P6, PT, R27, 0x52, !P1 ;  /* 0x000000521b00780c */ /* 0x000fe40004fc1670 */
[----:B0-----:R-:W-:-:S03]  /*75a0*/  F2FP.SATFINITE.E4M3.F32.PACK_AB_MERGE_C R25, RZ, R96, RZ ;  /* 0x00000060ff19723e */ /* 0x001fc600048070ff */
[----:B------:R0:W-:Y:S01]  /*75b0*/  @!P5 STG.E.U8 desc[UR16][R12.64+0x51], R7 ;  /* 0x000051070c00d986 */ /* 0x0001e2000c101110 */
[----:B------:R-:W-:-:S03]  /*75c0*/  ISETP.LT.OR P5, PT, R27, 0x5a, !P2 ;  /* 0x0000005a1b00780c */ /* 0x000fc600057a1670 */
[----:B------:R-:W-:Y:S01]  /*75d0*/  @!P4 STG.E.U8 desc[UR16][R10.64+0x50], R99 ;  /* 0x000050630a00c986 */ /* 0x000fe2000c101110 */
[----:B------:R-:W-:-:S03]  /*75e0*/  ISETP.LT.OR P4, PT, R27, 0x59, !P2 ;  /* 0x000000591b00780c */ /* 0x000fc60005781670 */
[----:B------:R1:W-:Y:S01]  /*75f0*/  @!P6 STG.E.U8 desc[UR16][R10.64+0x51], R29 ;  /* 0x0000511d0a00e986 */ /* 0x0003e2000c101110 */
[----:B------:R-:W-:Y:S02]  /*7600*/  ISETP.LT.OR P6, PT, R27, 0x59, !P1 ;  /* 0x000000591b00780c */ /* 0x000fe40004fc1670 */
[----:B0-----:R-:W-:-:S03]  /*7610*/  F2FP.SATFINITE.E4M3.F32.PACK_AB_MERGE_C R7, RZ, R94, RZ ;  /* 0x0000005eff07723e */ /* 0x001fc600048070ff */
        /* <DEDUP_REMOVED lines=27> */
[----:B------:R-:W-:Y:S01]  /*77d0*/  @!P6 STG.E.U8 desc[UR16][R10.64+0x69], R29 ;  /* 0x0000691d0a00e986 */ /* 0x000fe2000c101110 */
[----:B------:R-:W-:Y:S02]  /*77e0*/  ISETP.LT.OR P6, PT, R27, 0x71, !P1 ;  /* 0x000000711b00780c */ /* 0x000fe40004fc1670 */
[----:B0-----:R-:W-:-:S03]  /*77f0*/  F2FP.SATFINITE.E4M3.F32.PACK_AB_MERGE_C R7, RZ, R18, RZ ;  /* 0x00000012ff07723e */ /* 0x001fc600048070ff */
[----:B------:R-:W-:Y:S01]  /*7800*/  @!P5 STG.E.U8 desc[UR16][R12.64+0x71], R25 ;  /* 0x000071190c00d986 */ /* 0x000fe2000c101110 */
[C---:B------:R-:W-:Y:S02]  /*7810*/  ISETP.LT.OR P5, PT, R27.reuse, 0x79, !P2 ;  /* 0x000000791b00780c */ /* 0x040fe400057a1670 */
[C---:B------:R-:W-:Y:S01]  /*7820*/  ISETP.LT.OR P2, PT, R27.reuse, 0x7a, !P2 ;  /* 0x0000007a1b00780c */ /* 0x040fe20005741670 */
[----:B------:R0:W-:Y:S01]  /*7830*/  @!P4 STG.E.U8 desc[UR16][R12.64+0x70], R21 ;  /* 0x000070150c00c986 */ /* 0x0001e2000c101110 */
[----:B------:R-:W-:-:S03]  /*7840*/  ISETP.LT.OR P4, PT, R27, 0x72, !P1 ;  /* 0x000000721b00780c */ /* 0x000fc60004f81670 */
[----:B------:R1:W-:Y:S01]  /*7850*/  @!P6 STG.E.U8 desc[UR16][R10.64+0x70], R19 ;  /* 0x000070130a00e986 */ /* 0x0003e2000c101110 */
[C---:B------:R-:W-:Y:S02]  /*7860*/  ISETP.LT.OR P6, PT, R27.reuse, 0x79, !P1 ;  /* 0x000000791b00780c */ /* 0x040fe40004fc1670 */
[----:B------:R-:W-:Y:S02]  /*7870*/  ISETP.LT.OR P1, PT, R27, 0x7a, !P1 ;  /* 0x0000007a1b00780c */ /* 0x000fe40004f21670 */
[----:B0-----:R-:W-:-:S05]  /*7880*/  F2FP.SATFINITE.E4M3.F32.PACK_AB_MERGE_C R21, RZ, R16, RZ ;  /* 0x00000010ff15723e */ /* 0x001fca00048070ff */
[----:B------:R0:W-:Y:S01]  /*7890*/  @!P4 STG.E.U8 desc[UR16][R10.64+0x71], R7 ;  /* 0x000071070a00c986 */ /* 0x0001e2000c101110 */
[----:B-1----:R-:W-:-:S03]  /*78a0*/  F2FP.SATFINITE.E4M3.F32.PACK_AB_MERGE_C R19, RZ, R14, RZ ;  /* 0x0000000eff13723e */ /* 0x002fc600048070ff */
[----:B------:R0:W-:Y:S04]  /*78b0*/  @!P5 STG.E.U8 desc[UR16][R12.64+0x78], R15 ;  /* 0x0000780f0c00d986 */ /* 0x0001e8000c101110 */
[----:B------:R0:W-:Y:S04]  /*78c0*/  @!P2 STG.E.U8 desc[UR16][R12.64+0x79], R19 ;  /* 0x000079130c00a986 */ /* 0x0001e8000c101110 */
[----:B------:R0:W-:Y:S04]  /*78d0*/  @!P6 STG.E.U8 desc[UR16][R10.64+0x78], R17 ;  /* 0x000078110a00e986 */ /* 0x0001e8000c101110 */
[----:B------:R0:W-:Y:S02]  /*78e0*/  @!P1 STG.E.U8 desc[UR16][R10.64+0x79], R21 ;  /* 0x000079150a009986 */ /* 0x0001e4000c101110 */
.L_x_167:
[----:B------:R-:W-:Y:S05]  /*78f0*/  BSYNC B0 ;  /* 0x0000000000007941 */ /* 0x000fea0003800000 */
.L_x_37:
[----:B------:R-:W-:Y:S01]  /*7900*/  ULDC UR6, c[0x0][0xc] ;  /* 0x0000030000067ab9 */ /* 0x000fe20000000800 */
[----:B------:R-:W-:Y:S01]  /*7910*/  ULDC UR7, c[0x0][0x10] ;  /* 0x0000040000077ab9 */ /* 0x000fe20000000800 */
[----:B0-----:R-:W0:Y:S01]  /*7920*/  LDC R7, c[0x0][0x14] ;  /* 0x00000500ff077b82 */ /* 0x001e220000000800 */
[----:B------:R-:W-:Y:S01]  /*7930*/  UIMAD.WIDE.U32 UR6, UR6, UR7, URZ ;  /* 0x00000007060672a5 */ /* 0x000fe2000f8e003f */
[----:B----4-:R-:W-:Y:S02]  /*7940*/  IMAD.MOV.U32 R10, RZ, RZ, -0x1 ;  /* 0xffffffffff0a7424 */ /* 0x010fe400078e00ff */
[----:B-----5:R-:W-:-:S03]  /*7950*/  IMAD.MOV.U32 R6, RZ, RZ, -0x1 ;  /* 0xffffffffff067424 */ /* 0x020fc600078e00ff */
[----:B0-----:R-:W-:-:S04]  /*7960*/  IMAD.WIDE.U32 R2, R7, UR6, R2 ;  /* 0x0000000607027c25 */ /* 0x001fc8000f8e0002 */
[----:B------:R-:W-:Y:S01]  /*7970*/  IMAD R7, R7, UR7, RZ ;  /* 0x0000000707077c24 */ /* 0x000fe2000f8e02ff */
[----:B------:R-:W-:Y:S02]  /*7980*/  ULDC.64 UR6, c[0x0][0x650] ;  /* 0x0001940000067ab9 */ /* 0x000fe40000000a00 */
[----:B------:R-:W-:Y:S01]  /*7990*/  ISETP.GE.U32.AND P1, PT, R2, UR6, PT ;  /* 0x0000000602007c0c */ /* 0x000fe2000bf26070 */
[--C-:B------:R-:W-:Y:S01]  /*79a0*/  IMAD.IADD R3, R3, 0x1, R7.reuse ;  /* 0x0000000103037824 */ /* 0x100fe200078e0207 */
[----:B------:R-:W-:-:S04]  /*79b0*/  PRMT R7, RZ, 0x7610, R7 ;  /* 0x00007610ff077816 */ /* 0x000fc80000000007 */
[----:B------:R-:W-:-:S13]  /*79c0*/  ISETP.GE.U32.AND.EX P1, PT, R3, UR7, PT, P1 ;  /* 0x0000000703007c0c */ /* 0x000fda000bf26110 */
[----:B------:R-:W-:Y:S05]  /*79d0*/  @P1 BRA `(.L_x_168) ;  /* 0x0000000400601947 */ /* 0x000fea0003800000 */
[----:B------:R-:W0:Y:S01]  /*79e0*/  S2R R20, SR_CTAID.X ;  /* 0x0000000000147919 */ /* 0x000e220000002500 */
[----:B------:R-:W4:Y:S01]  /*79f0*/  LDC.64 R14, c[0x0][0x628] ;  /* 0x00018a00ff0e7b82 */ /* 0x000f220000000a00 */
[----:B------:R-:W-:Y:S01]  /*7a00*/  ULDC UR6, c[0x0][0x150] ;  /* 0x0000540000067ab9 */ /* 0x000fe20000000800 */
[----:B-1----:R-:W-:Y:S01]  /*7a10*/  IMAD.MOV.U32 R12, RZ, RZ, R2 ;  /* 0x000000ffff0c7224 */ /* 0x002fe200078e0002 */
[----:B------:R-:W1:Y:S01]  /*7a20*/  S2R R22, SR_CTAID.Y ;  /* 0x0000000000167919 */ /* 0x000e620000002600 */
[----:B------:R-:W-:-:S04]  /*7a30*/  IMAD.MOV.U32 R13, RZ, RZ, R3 ;  /* 0x000000ffff0d7224 */ /* 0x000fc800078e0003 */
[----:B------:R-:W1:Y:S08]  /*7a40*/  LDC R23, c[0x0][0x144] ;  /* 0x00005100ff177b82 */ /* 0x000e700000000800 */
[----:B------:R-:W1:Y:S08]  /*7a50*/  LDC R16, c[0x0][0x630] ;  /* 0x00018c00ff107b82 */ /* 0x000e700000000800 */
[----:B------:R-:W1:Y:S01]  /*7a60*/  LDC.64 R18, c[0x0][0x620] ;  /* 0x00018800ff127b82 */ /* 0x000e620000000a00 */
[----:B----4-:R-:W-:-:S04]  /*7a70*/  ISETP.NE.U32.AND P1, PT, R14, RZ, PT ;  /* 0x000000ff0e00720c */ /* 0x010fc80003f25070 */
[----:B------:R-:W-:Y:S02]  /*7a80*/  ISETP.NE.AND.EX P1, PT, R15, RZ, PT, P1 ;  /* 0x000000ff0f00720c */ /* 0x000fe40003f25310 */
[----:B0-----:R-:W-:-:S05]  /*7a90*/  I2FP.F32.U32 R6, R20 ;  /* 0x0000001400067245 */ /* 0x001fca0000201000 */
[----:B------:R-:W-:-:S04]  /*7aa0*/  FMUL R6, R6, UR6 ;  /* 0x0000000606067c20 */ /* 0x000fc80008400000 */
[----:B------:R0:W4:Y:S02]  /*7ab0*/  F2I.U32.TRUNC.NTZ R21, R6 ;  /* 0x0000000600157305 */ /* 0x000124000020f000 */
[----:B------:R-:W-:Y:S05]  /*7ac0*/  @!P1 BRA `(.L_x_169) ;  /* 0x0000000000289947 */ /* 0x000fea0003800000 */
[----:B------:R-:W5:Y:S02]  /*7ad0*/  LDC R7, c[0x0][0x634] ;  /* 0x00018d00ff077b82 */ /* 0x000f640000000800 */
[----:B-----5:R-:W-:-:S05]  /*7ae0*/  IADD3 R13, P1, R2, R7, RZ ;  /* 0x00000007020d7210 */ /* 0x020fca0007f3e0ff */
[----:B------:R-:W-:-:S04]  /*7af0*/  IMAD.X R17, RZ, RZ, R3, P1 ;  /* 0x000000ffff117224 */ /* 0x000fc800008e0603 */
[----:B0-----:R-:W-:-:S04]  /*7b00*/  IMAD.WIDE.U32 R6, R17, R14, RZ ;  /* 0x0000000e11067225 */ /* 0x001fc800078e00ff */
[----:B------:R-:W-:-:S04]  /*7b10*/  IMAD.WIDE.U32 R10, P1, R13, R15, R6 ;  /* 0x0000000f0d0a7225 */ /* 0x000fc80007820006 */
[----:B------:R-:W-:-:S04]  /*7b20*/  IMAD.WIDE.U32 R6, R13, R14, RZ ;  /* 0x0000000e0d067225 */ /* 0x000fc800078e00ff */
[----:B------:R-:W-:Y:S01]  /*7b30*/  IMAD.X R13, RZ, RZ, RZ, P1 ;  /* 0x000000ffff0d7224 */ /* 0x000fe200008e06ff */
[----:B------:R-:W-:Y:S01]  /*7b40*/  IADD3 RZ, P1, R7, R10, RZ ;  /* 0x0000000a07ff7210 */ /* 0x000fe20007f3e0ff */
[----:B------:R-:W-:-:S04]  /*7b50*/  IMAD.MOV.U32 R12, RZ, RZ, R11 ;  /* 0x000000ffff0c7224 */ /* 0x000fc800078e000b */
[----:B------:R-:W-:-:S08]  /*7b60*/  IMAD.WIDE.U32.X R12, R17, R15, R12, P1 ;  /* 0x0000000f110c7225 */ /* 0x000fd000008e040c */
.L_x_169:
[----:B------:R-:W5:Y:S01]  /*7b70*/  LDC.64 R28, c[0x0][0x640] ;  /* 0x00019000ff1c7b82 */ /* 0x000f620000000a00 */
[-C--:B-1----:R-:W-:Y:S01]  /*7b80*/  SHF.R.U64 R17, R12, R16.reuse, R13 ;  /* 0x000000100c117219 */ /* 0x082fe2000000120d */
[----:B----4-:R-:W-:Y:S01]  /*7b90*/  IMAD.MOV R21, RZ, RZ, -R21 ;  /* 0x000000ffff157224 */ /* 0x010fe200078e0a15 */
[----:B0-----:R-:W-:Y:S01]  /*7ba0*/  SHF.R.U32.HI R6, RZ, R16, R13 ;  /* 0x00000010ff067219 */ /* 0x001fe2000001160d */
[----:B------:R-:W-:Y:S01]  /*7bb0*/  ULDC UR6, c[0x0][0x154] ;  /* 0x0000550000067ab9 */ /* 0x000fe20000000800 */
[----:B------:R-:W-:Y:S01]  /*7bc0*/  IADD3 R11, P1, RZ, -R17, RZ ;  /* 0x80000011ff0b7210 */ /* 0x000fe20007f3e0ff */
[----:B------:R-:W-:Y:S02]  /*7bd0*/  IMAD R23, R23, R21, R20 ;  /* 0x0000001517177224 */ /* 0x000fe400078e0214 */
[----:B------:R-:W0:Y:S01]  /*7be0*/  LDC R12, c[0x0][0x618] ;  /* 0x00018600ff0c7b82 */ /* 0x000e220000000800 */
[----:B------:R-:W-:Y:S02]  /*7bf0*/  IMAD.MOV.U32 R13, RZ, RZ, 0x1 ;  /* 0x00000001ff0d7424 */ /* 0x000fe400078e00ff */
[----:B------:R-:W-:-:S04]  /*7c00*/  IMAD.X R7, RZ, RZ, ~R6, P1 ;  /* 0x000000ffff077224 */ /* 0x000fc800008e0e06 */
[-C--:B------:R-:W-:Y:S01]  /*7c10*/  IMAD R10, R7, R18.reuse, RZ ;  /* 0x00000012070a7224 */ /* 0x080fe200078e02ff */
[----:B--23--:R-:W1:Y:S01]  /*7c20*/  LDC R24, c[0x0][0x608] ;  /* 0x00018200ff187b82 */ /* 0x00ce620000000800 */
[----:B------:R-:W-:-:S04]  /*7c30*/  IMAD.WIDE.U32 R6, R11, R18, R2 ;  /* 0x000000120b067225 */ /* 0x000fc800078e0002 */
[----:B------:R-:W-:Y:S01]  /*7c40*/  IMAD R11, R11, R19, R10 ;  /* 0x000000130b0b7224 */ /* 0x000fe200078e020a */
[----:B------:R-:W-:Y:S02]  /*7c50*/  I2FP.F32.U32 R10, R22 ;  /* 0x00000016000a7245 */ /* 0x000fe40000201000 */
[----:B------:R-:W2:Y:S01]  /*7c60*/  LDC R26, c[0x0][0x658] ;  /* 0x00019600ff1a7b82 */ /* 0x000ea20000000800 */
[----:B------:R-:W-:Y:S01]  /*7c70*/  IMAD.IADD R7, R7, 0x1, R11 ;  /* 0x0000000107077824 */ /* 0x000fe200078e020b */
[----:B-----5:R-:W-:Y:S01]  /*7c80*/  ISETP.NE.U32.AND P1, PT, R28, RZ, PT ;  /* 0x000000ff1c00720c */ /* 0x020fe20003f25070 */
[----:B------:R-:W-:Y:S01]  /*7c90*/  FMUL R10, R10, UR6 ;  /* 0x000000060a0a7c20 */ /* 0x000fe20008400000 */
[----:B------:R-:W-:Y:S02]  /*7ca0*/  IMAD.MOV.U32 R11, RZ, RZ, -0x1 ;  /* 0xffffffffff0b7424 */ /* 0x000fe400078e00ff */
[----:B------:R-:W-:Y:S01]  /*7cb0*/  ISETP.NE.AND.EX P1, PT, R29, RZ, PT, P1 ;  /* 0x000000ff1d00720c */ /* 0x000fe20003f25310 */
[----:B------:R3:W4:Y:S01]  /*7cc0*/  F2I.U32.TRUNC.NTZ R19, R10 ;  /* 0x0000000a00137305 */ /* 0x000722000020f000 */
[----:B------:R-:W3:Y:S01]  /*7cd0*/  LDC R21, c[0x0][0x148] ;  /* 0x00005200ff157b82 */ /* 0x000ee20000000800 */
[----:B0-----:R-:W-:-:S02]  /*7ce0*/  SHF.R.U64 R16, R6, R12, R7 ;  /* 0x0000000c06107219 */ /* 0x001fc40000001207 */
[----:B------:R-:W-:-:S05]  /*7cf0*/  SHF.R.U32.HI R7, RZ, R12, R7 ;  /* 0x0000000cff077219 */ /* 0x000fca0000011607 */
[----:B------:R-:W0:Y:S01]  /*7d00*/  LDC R20, c[0x0][0x600] ;  /* 0x00018000ff147b82 */ /* 0x000e220000000800 */
[-CC-:B-1----:R-:W-:Y:S02]  /*7d10*/  SHF.R.U64 R14, R16, R24.reuse, R7.reuse ;  /* 0x00000018100e7219 */ /* 0x182fe40000001207 */
[----:B------:R-:W-:-:S05]  /*7d20*/  SHF.R.U32.HI R7, RZ, R24, R7 ;  /* 0x00000018ff077219 */ /* 0x000fca0000011607 */
[----:B------:R-:W1:Y:S01]  /*7d30*/  LDC R27, c[0x0][0x648] ;  /* 0x00019200ff1b7b82 */ /* 0x000e620000000800 */
[-CC-:B--2---:R-:W-:Y:S02]  /*7d40*/  SHF.R.U64 R18, R14, R26.reuse, R7.reuse ;  /* 0x0000001a0e127219 */ /* 0x184fe40000001207 */
[-C--:B------:R-:W-:Y:S02]  /*7d50*/  SHF.L.U32 R11, R11, R26.reuse, RZ ;  /* 0x0000001a0b0b7219 */ /* 0x080fe400000006ff */
[-C--:B------:R-:W-:Y:S01]  /*7d60*/  SHF.R.U32.HI R7, RZ, R26.reuse, R7 ;  /* 0x0000001aff077219 */ /* 0x080fe20000011607 */
[----:B------:R-:W-:Y:S01]  /*7d70*/  IMAD.MOV.U32 R6, RZ, RZ, R18 ;  /* 0x000000ffff067224 */ /* 0x000fe200078e0012 */
[----:B------:R-:W-:Y:S01]  /*7d80*/  SHF.L.U32 R26, R13, R26, RZ ;  /* 0x0000001a0d1a7219 */ /* 0x000fe200000006ff */
[----:B------:R-:W2:Y:S01]  /*7d90*/  LDC R30, c[0x0][0x638] ;  /* 0x00018e00ff1e7b82 */ /* 0x000ea20000000800 */
[----:B------:R-:W-:-:S07]  /*7da0*/  LOP3.LUT R25, RZ, R11, RZ, 0x33, !PT ;  /* 0x0000000bff197212 */ /* 0x000fce00078e33ff */
[----:B------:R-:W0:Y:S01]  /*7db0*/  LDC R31, c[0x0][0x610] ;  /* 0x00018400ff1f7b82 */ /* 0x000e220000000800 */
[----:B----4-:R-:W-:Y:S05]  /*7dc0*/  @!P1 BRA `(.L_x_170) ;  /* 0x0000000000289947 */ /* 0x010fea0003800000 */
[----:B------:R-:W4:Y:S02]  /*7dd0*/  LDC R13, c[0x0][0x64c] ;  /* 0x00019300ff0d7b82 */ /* 0x000f240000000800 */
[----:B----4-:R-:W-:-:S05]  /*7de0*/  IADD3 R13, P1, R18, R13, RZ ;  /* 0x0000000d120d7210 */ /* 0x010fca0007f3e0ff */
[----:B------:R-:W-:-:S04]  /*7df0*/  IMAD.X R15, RZ, RZ, R7, P1 ;  /* 0x000000ffff0f7224 */ /* 0x000fc800008e0607 */
[----:B------:R-:W-:-:S04]  /*7e00*/  IMAD.WIDE.U32 R6, R15, R28, RZ ;  /* 0x0000001c0f067225 */ /* 0x000fc800078e00ff */
[----:B---3--:R-:W-:-:S04]  /*7e10*/  IMAD.WIDE.U32 R10, P1, R13, R29, R6 ;  /* 0x0000001d0d0a7225 */ /* 0x008fc80007820006 */
[----:B------:R-:W-:-:S04]  /*7e20*/  IMAD.WIDE.U32 R6, R13, R28, RZ ;  /* 0x0000001c0d067225 */ /* 0x000fc800078e00ff */
[----:B------:R-:W-:Y:S01]  /*7e30*/  IMAD.X R13, RZ, RZ, RZ, P1 ;  /* 0x000000ffff0d7224 */ /* 0x000fe200008e06ff */
[----:B------:R-:W-:Y:S01]  /*7e40*/  IADD3 RZ, P1, R7, R10, RZ ;  /* 0x0000000a07ff7210 */ /* 0x000fe20007f3e0ff */
[----:B------:R-:W-:-:S04]  /*7e50*/  IMAD.MOV.U32 R12, RZ, RZ, R11 ;  /* 0x000000ffff0c7224 */ /* 0x000fc800078e000b */
[----:B------:R-:W-:-:S08]  /*7e60*/  IMAD.WIDE.U32.X R6, R15, R29, R12, P1 ;  /* 0x0000001d0f067225 */ /* 0x000fd000008e040c */
.L_x_170:
[----:B-1----:R-:W-:Y:S01]  /*7e70*/  SHF.R.U64 R6, R6, R27, R7 ;  /* 0x0000001b06067219 */ /* 0x002fe20000001207 */
[----:B0-----:R-:W-:Y:S01]  /*7e80*/  VIADD R13, R20, 0xffffffff ;  /* 0xffffffff140d7836 */ /* 0x001fe20000000000 */
[----:B------:R-:W-:Y:S01]  /*7e90*/  LOP3.LUT R11, R14, R25, RZ, 0xc0, !PT ;  /* 0x000000190e0b7212 */ /* 0x000fe200078ec0ff */
[----:B------:R-:W-:Y:S02]  /*7ea0*/  IMAD.MOV R19, RZ, RZ, -R19 ;  /* 0x000000ffff137224 */ /* 0x000fe400078e0a13 */
[----:B------:R-:W-:Y:S02]  /*7eb0*/  IMAD.MOV R7, RZ, RZ, -R6 ;  /* 0x000000ffff077224 */ /* 0x000fe400078e0a06 */
[----:B------:R-:W-:Y:S01]  /*7ec0*/  IMAD R26, R26, R6, R11 ;  /* 0x000000061a1a7224 */ /* 0x000fe200078e020b */
[----:B------:R-:W-:Y:S01]  /*7ed0*/  LOP3.LUT R11, R16, R13, RZ, 0xc0, !PT ;  /* 0x0000000d100b7212 */ /* 0x000fe200078ec0ff */
[----:B---3--:R-:W-:Y:S02]  /*7ee0*/  @P3 IMAD R23, R21, R19, R22 ;  /* 0x0000001315173224 */ /* 0x008fe400078e0216 */
[----:B--2---:R-:W-:-:S02]  /*7ef0*/  IMAD R6, R7, R30, R18 ;  /* 0x0000001e07067224 */ /* 0x004fc400078e0212 */
[----:B------:R-:W-:Y:S02]  /*7f00*/  IMAD R26, R26, R31, R23 ;  /* 0x0000001f1a1a7224 */ /* 0x000fe400078e0217 */
[----:B------:R-:W-:Y:S02]  /*7f10*/  IMAD R11, R6, R20, R11 ;  /* 0x00000014060b7224 */ /* 0x000fe400078e020b */
[----:B------:R-:W-:Y:S02]  /*7f20*/  IMAD.MOV.U32 R7, RZ, RZ, 0x1 ;  /* 0x00000001ff077424 */ /* 0x000fe400078e00ff */
[----:B------:R-:W-:Y:S01]  /*7f30*/  IMAD.MOV.U32 R6, RZ, RZ, R17 ;  /* 0x000000ffff067224 */ /* 0x000fe200078e0011 */
[----:B------:R-:W-:Y:S02]  /*7f40*/  SEL R10, R11, R26, !P3 ;  /* 0x0000001a0b0a7207 */ /* 0x000fe40005800000 */
[----:B------:R-:W-:-:S07]  /*7f50*/  SEL R26, R26, R11, !P3 ;  /* 0x0000000b1a1a7207 */ /* 0x000fce0005800000 */
.L_x_168:
[----:B------:R-:W-:Y:S01]  /*7f60*/  LOP3.LUT P1, RZ, R7, 0xff, RZ, 0xc0, !PT ;  /* 0x000000ff07ff7812 */ /* 0x000fe2000782c0ff */
[----:B------:R-:W-:-:S12]  /*7f70*/  IMAD.MOV.U32 R7, RZ, RZ, R26 ;  /* 0x000000ffff077224 */ /* 0x000fd800078e001a */
[----:B------:R-:W-:Y:S05]  /*7f80*/  @P1 BRA `(.L_x_171) ;  /* 0xffffff9000881947 */ /* 0x000fea000383ffff */
[----:B------:R-:W-:Y:S05]  /*7f90*/  EXIT ;  /* 0x000000000000794d */ /* 0x000fea0003800000 */
.L_x_7:
[----:B0-----:R-:W-:Y:S01]  /*7fa0*/  ULDC.64 UR4, c[0x0][0x650] ;  /* 0x0001940000047ab9 */ /* 0x001fe20000000a00 */
        /* <DEDUP_REMOVED lines=25> */
.L_x_173:
[----:B------:R-:W0:Y:S01]  /*8140*/  LDC.64 R28, c[0x0][0x640] ;  /* 0x00019000ff1c7b82 */ /* 0x000e220000000a00 */
[-CC-:B------:R-:W-:Y:S01]  /*8150*/  SHF.R.U64 R21, R16, R10.reuse, R17.reuse ;  /* 0x0000000a10157219 */ /* 0x180fe20000001211 */
[----:B------:R-:W-:Y:S01]  /*8160*/  IMAD.MOV.U32 R27, RZ, RZ, 0x1 ;  /* 0x00000001ff1b7424 */ /* 0x000fe200078e00ff */
[----:B------:R-:W-:Y:S02]  /*8170*/  SHF.R.U32.HI R5, RZ, R10, R17 ;  /* 0x0000000aff057219 */ /* 0x000fe40000011611 */
[----:B------:R-:W-:-:S03]  /*8180*/  IADD3 R7, P0, RZ, -R21, RZ ;  /* 0x80000015ff077210 */ /* 0x000fc60007f1e0ff */
[----:B------:R-:W1:Y:S02]  /*8190*/  LDC R14, c[0x0][0x618] ;  /* 0x00018600ff0e7b82 */ /* 0x000e640000000800 */
[----:B------:R-:W-:Y:S02]  /*81a0*/  IMAD.X R5, RZ, RZ, ~R5, P0 ;  /* 0x000000ffff057224 */ /* 0x000fe400000e0e05 */
[----:B------:R-:W-:-:S04]  /*81b0*/  IMAD.WIDE.U32 R12, R7, R24, R2 ;  /* 0x00000018070c7225 */ /* 0x000fc800078e0002 */
[----:B------:R-:W2:Y:S01]  /*81c0*/  LDC R16, c[0x0][0x608] ;  /* 0x00018200ff107b82 */ /* 0x000ea20000000800 */
[----:B------:R-:W-:-:S04]  /*81d0*/  IMAD R10, R5, R24, RZ ;  /* 0x00000018050a7224 */ /* 0x000fc800078e02ff */
[----:B------:R-:W-:Y:S02]  /*81e0*/  IMAD R5, R7, R25, R10 ;  /* 0x0000001907057224 */ /* 0x000fe400078e020a */
[----:B------:R-:W-:Y:S01]  /*81f0*/  IMAD.MOV.U32 R7, RZ, RZ, -0x1 ;  /* 0xffffffffff077424 */ /* 0x000fe200078e00ff */
[----:B------:R-:W3:Y:S01]  /*8200*/  LDC R26, c[0x0][0x658] ;  /* 0x00019600ff1a7b82 */ /* 0x000ee20000000800 */
[----:B------:R-:W-:Y:S01]  /*8210*/  IMAD.IADD R5, R13, 0x1, R5 ;  /* 0x000000010d057824 */ /* 0x000fe200078e0205 */
[----:B0-----:R-:W-:-:S04]  /*8220*/  ISETP.NE.U32.AND P0, PT, R28, RZ, PT ;  /* 0x000000ff1c00720c */ /* 0x001fc80003f05070 */
        /* <DEDUP_REMOVED lines=8> */
[-CC-:B---3--:R-:W-:Y:S02]  /*82b0*/  SHF.R.U64 R24, R22, R26.reuse, R5.reuse ;  /* 0x0000001a16187219 */ /* 0x188fe40000001205 */
[-C--:B------:R-:W-:Y:S02]  /*82c0*/  SHF.L.U32 R7, R7, R26.reuse, RZ ;  /* 0x0000001a07077219 */ /* 0x080fe400000006ff */
[----:B------:R-:W-:Y:S01]  /*82d0*/  SHF.R.U32.HI R13, RZ, R26, R5 ;  /* 0x0000001aff0d7219 */ /* 0x000fe20000011605 */
[----:B------:R-:W-:Y:S01]  /*82e0*/  IMAD.MOV.U32 R12, RZ, RZ, R24 ;  /* 0x000000ffff0c7224 */ /* 0x000fe200078e0018 */
[----:B------:R-:W-:Y:S01]  /*82f0*/  LOP3.LUT R31, RZ, R7, RZ, 0x33, !PT ;  /* 0x00000007ff1f7212 */ /* 0x000fe200078e33ff */
[----:B------:R-:W3:Y:S01]  /*8300*/  LDC R30, c[0x0][0x610] ;  /* 0x00018400ff1e7b82 */ /* 0x000ee20000000800 */
[----:B------:R-:W-:Y:S05]  /*8310*/  @!P0 BRA `(.L_x_174) ;  /* 0x0000000000288947 */ /* 0x000fea0003800000 */
        /* <DEDUP_REMOVED lines=10> */
.L_x_174:
[----:B-1----:R-:W-:Y:S01]  /*83c0*/  SHF.R.U64 R10, R12, R10, R13 ;  /* 0x0000000a0c0a7219 */ /* 0x002fe2000000120d */
[----:B0-----:R-:W-:Y:S01]  /*83d0*/  VIADD R9, R23, 0xffffffff ;  /* 0xffffffff17097836 */ /* 0x001fe20000000000 */
[----:B------:R-:W-:Y:S01]  /*83e0*/  SHF.L.U32 R27, R27, R26, RZ ;  /* 0x0000001a1b1b7219 */ /* 0x000fe200000006ff */
[----:B------:R-:W-:Y:S01]  /*83f0*/  @P3 IMAD R11, R19, R20, R8 ;  /* 0x00000014130b3224 */ /* 0x000fe200078e0208 */
[----:B------:R-:W-:Y:S01]  /*8400*/  LOP3.LUT R5, R22, R31, RZ, 0xc0, !PT ;  /* 0x0000001f16057212 */ /* 0x000fe200078ec0ff */
[----:B------:R-:W-:Y:S01]  /*8410*/  IMAD.MOV R7, RZ, RZ, -R10 ;  /* 0x000000ffff077224 */ /* 0x000fe200078e0a0a */
[----:B------:R-:W-:Y:S01]  /*8420*/  LOP3.LUT R18, R18, R9, RZ, 0xc0, !PT ;  /* 0x0000000912127212 */ /* 0x000fe200078ec0ff */
[----:B------:R-:W-:Y:S02]  /*8430*/  IMAD.MOV.U32 R16, RZ, RZ, R21 ;  /* 0x000000ffff107224 */ /* 0x000fe400078e0015 */
[----:B------:R-:W-:Y:S02]  /*8440*/  IMAD R10, R27, R10, R5 ;  /* 0x0000000a1b0a7224 */ /* 0x000fe400078e0205 */
[----:B--2---:R-:W-:-:S02]  /*8450*/  IMAD R5, R7, R25, R24 ;  /* 0x0000001907057224 */ /* 0x004fc400078e0218 */
[----:B------:R-:W-:Y:S02]  /*8460*/  IMAD.MOV.U32 R7, RZ, RZ, 0x1 ;  /* 0x00000001ff077424 */ /* 0x000fe400078e00ff */
[----:B---3--:R-:W-:Y:S02]  /*8470*/  IMAD R11, R10, R30, R11 ;  /* 0x0000001e0a0b7224 */ /* 0x008fe400078e020b */
[----:B------:R-:W-:Y:S01]  /*8480*/  IMAD R18, R5, R23, R18 ;  /* 0x0000001705127224 */ /* 0x000fe200078e0212 */
[----:B------:R-:W-:-:S04]  /*8490*/  PRMT R5, R7, 0x7610, R5 ;  /* 0x0000761007057816 */ /* 0x000fc80000000005 */
[----:B------:R-:W-:Y:S02]  /*84a0*/  SEL R7, R18, R11, !P3 ;  /* 0x0000000b12077207 */ /* 0x000fe40005800000 */
[----:B------:R-:W-:-:S07]  /*84b0*/  SEL R18, R11, R18, !P3 ;  /* 0x000000120b127207 */ /* 0x000fce0005800000 */
.L_x_172:
[----:B------:R-:W-:-:S08]  /*84c0*/  NOP ;  /* 0x0000000000007918 */ /* 0x000fd00000000000 */
[----:B------:R-:W0:-:S00]  /*84d0*/  USETMAXREG.DEALLOC.CTAPOOL 0x28 ;  /* 0x00000028000079c8 */ /* 0x000e0000080e0500 */
[----:B0-----:R-:W-:-:S13]  /*84e0*/  ISETP.NE.AND P0, PT, R6, RZ, PT ;  /* 0x000000ff0600720c */ /* 0x001fda0003f05270 */
[----:B------:R-:W-:Y:S05]  /*84f0*/  @P0 EXIT ;  /* 0x000000000000094d */ /* 0x000fea0003800000 */
[----:B------:R-:W-:Y:S01]  /*8500*/  LOP3.LUT P0, RZ, R5, 0xff, RZ, 0xc0, !PT ;  /* 0x000000ff05ff7812 */ /* 0x000fe2000780c0ff */
[----:B------:R-:W-:Y:S02]  /*8510*/  IMAD.MOV.U32 R5, RZ, RZ, 0x1 ;  /* 0x00000001ff057424 */ /* 0x000fe400078e00ff */
[----:B------:R-:W-:-:S10]  /*8520*/  IMAD.MOV.U32 R17, RZ, RZ, RZ ;  /* 0x000000ffff117224 */ /* 0x000fd400078e00ff */
[----:B------:R-:W-:Y:S05]  /*8530*/  @!P0 BRA `(.L_x_175) ;  /* 0x0000000c00388947 */ /* 0x000fea0003800000 */
[----:B------:R-:W0:Y:S01]  /*8540*/  LDC R5, c[0x0][0x28c] ;  /* 0x0000a300ff057b82 */ /* 0x000e220000000800 */
[----:B------:R-:W-:Y:S01]  /*8550*/  ULDC UR5, c[0x0][0x658] ;  /* 0x0001960000057ab9 */ /* 0x000fe20000000800 */
[----:B------:R-:W-:Y:S01]  /*8560*/  UMOV UR7, 0xffffffff ;  /* 0xffffffff00077882 */ /* 0x000fe20000000000 */
[----:B------:R-:W-:Y:S01]  /*8570*/  ULDC UR6, c[0x0][0xc] ;  /* 0x0000030000067ab9 */ /* 0x000fe20000000800 */
[----:B------:R-:W-:Y:S01]  /*8580*/  USHF.L.U32 UR8, UR7, UR5, URZ ;  /* 0x0000000507087299 */ /* 0x000fe2000800063f */
[----:B------:R-:W-:Y:S01]  /*8590*/  BSSY B0, `(.L_x_175) ;  /* 0x00000c8000007945 */ /* 0x000fe20003800000 */
[----:B------:R-:W-:Y:S01]  /*85a0*/  UMOV UR9, 0x1 ;  /* 0x0000000100097882 */ /* 0x000fe20000000000 */
[----:B------:R-:W-:Y:S01]  /*85b0*/  ULDC UR7, c[0x0][0x10] ;  /* 0x0000040000077ab9 */ /* 0x000fe20000000800 */
[----:B------:R-:W1:Y:S01]  /*85c0*/  S2UR UR10, SR_CgaCtaId ;  /* 0x00000000000a79c3 */ /* 0x000e620000008800 */
[----:B------:R-:W-:Y:S01]  /*85d0*/  UIMAD.WIDE.U32 UR6, UR6, UR7, URZ ;  /* 0x00000007060672a5 */ /* 0x000fe2000f8e003f */
[----:B------:R-:W-:Y:S01]  /*85e0*/  IMAD.MOV.U32 R14, RZ, RZ, 0x1 ;  /* 0x00000001ff0e7424 */ /* 0x000fe200078e00ff */
[----:B------:R-:W-:Y:S01]  /*85f0*/  USHF.L.U32 UR18, UR9, UR5, URZ ;  /* 0x0000000509127299 */ /* 0x000fe2000800063f */
[----:B------:R-:W-:Y:S01]  /*8600*/  LOP3.LUT R15, R4, 0x2, RZ, 0xfc, !PT ;  /* 0x00000002040f7812 */ /* 0x000fe200078efcff */
[----:B------:R-:W-:Y:S01]  /*8610*/  IMAD.MOV.U32 R17, RZ, RZ, RZ ;  /* 0x000000ffff117224 */ /* 0x000fe200078e00ff */
[----:B------:R-:W-:Y:S01]  /*8620*/  ULDC UR5, c[0x0][0x14] ;  /* 0x0000050000057ab9 */ /* 0x000fe20000000800 */
[----:B------:R-:W-:Y:S01]  /*8630*/  ULDC UR4, c[0x0][0x600] ;  /* 0x0001800000047ab9 */ /* 0x000fe20000000800 */
[----:B------:R-:W-:-:S02]  /*8640*/  UIMAD.WIDE.U32 UR20, UR6, UR5, URZ ;  /* 0x00000005061472a5 */ /* 0x000fc4000f8e003f */
[----:B------:R-:W-:Y:S02]  /*8650*/  UIMAD UR13, UR7, UR5, URZ ;  /* 0x00000005070d72a4 */ /* 0x000fe4000f8e023f */
[----:B------:R-:W-:Y:S02]  /*8660*/  UIADD3 UR4, UR4, -0x1, URZ ;  /* 0xffffffff04047890 */ /* 0x000fe4000fffe03f */
[----:B------:R-:W-:Y:S01]  /*8670*/  ULOP3.LUT UR17, URZ, UR8, URZ, 0x33, !UPT ;  /* 0x000000083f117292 */ /* 0x000fe2000f8e333f */
[----:B0-----:R-:W-:Y:S01]  /*8680*/  VIADD R5, R5, 0x7f ;  /* 0x0000007f05057836 */ /* 0x001fe20000000000 */
[----:B------:R-:W-:Y:S01]  /*8690*/  UIADD3 UR13, UR21, UR13, URZ ;  /* 0x0000000d150d7290 */ /* 0x000fe2000fffe03f */
[----:B------:R-:W-:-:S03]  /*86a0*/  ULDC.64 UR22, c[0x0][0x198] ;  /* 0x0000660000167ab9 */ /* 0x000fc60000000a00 */
[----:B------:R-:W-:Y:S01]  /*86b0*/  SHF.R.S32.HI R6, RZ, 0x1f, R5 ;  /* 0x0000001fff067819 */ /* 0x000fe20000011405 */
[----:B-1----:R-:W-:-:S03]  /*86c0*/  IMAD.U32 R11, RZ, RZ, UR10 ;  /* 0x0000000aff0b7e24 */ /* 0x002fc6000f8e00ff */
[----:B------:R-:W-:Y:S01]  /*86d0*/  LEA.HI R6, R6, R5, RZ, 0x7 ;  /* 0x0000000506067211 */ /* 0x000fe200078f38ff */
[----:B------:R-:W-:-:S03]  /*86e0*/  IMAD.MOV.U32 R5, RZ, RZ, 0x1 ;  /* 0x00000001ff057424 */ /* 0x000fc600078e00ff */
[----:B------:R-:W-:-:S05]  /*86f0*/  SHF.R.S32.HI R10, RZ, 0x7, R6 ;  /* 0x00000007ff0a7819 */ /* 0x000fca0000011406 */
[----:B------:R-:W-:-:S07]  /*8700*/  VIADD R12, R10, 0x1 ;  /* 0x000000010a0c7836 */ /* 0x000fce0000000000 */
.L_x_186:
[----:B------:R-:W-:-:S03]  /*8710*/  UMOV UR5, 0xffffffff ;  /* 0xffffffff00057882 */ /* 0x000fc60000000000 */
[----:B0-----:R-:W-:Y:S05]  /*8720*/  BRA.DIV UR5, `(.L_x_176) ;  /* 0x0000001205187947 */ /* 0x001fea000b800000 */
[----:B------:R-:W-:-:S13]  /*8730*/  ELECT P0, URZ, PT ;  /* 0x00000000003f782f */ /* 0x000fda0003800000 */
.L_x_200:
[----:B------:R-:W0:Y:S01]  /*8740*/  LDC R6, c[0x0][0x28c] ;  /* 0x0000a300ff067b82 */ /* 0x000e220000000800 */
[----:B------:R-:W-:Y:S01]  /*8750*/  BSSY B1, `(.L_x_177) ;  /* 0x0000039000017945 */ /* 0x000fe20003800000 */
[----:B0-----:R-:W-:-:S13]  /*8760*/  ISETP.LT.OR P0, PT, R6, 0x1, !P0 ;  /* 0x000000010600780c */ /* 0x001fda0004701670 */
[----:B------:R-:W-:Y:S05]  /*8770*/  @P0 BRA `(.L_x_178) ;  /* 0x0000000000d80947 */ /* 0x000fea0003800000 */
[----:B------:R-:W-:Y:S02]  /*8780*/  IMAD R18, R18, 0x2, R11 ;  /* 0x0000000212127824 */ /* 0x000fe400078e020b */
[----:B------:R-:W-:Y:S02]  /*8790*/  IMAD.SHL.U32 R20, R7, 0x80, RZ ;  /* 0x0000008007147824 */ /* 0x000fe400078e00ff */
[----:B------:R-:W-:Y:S02]  /*87a0*/  IMAD.MOV.U32 R23, RZ, RZ, RZ ;  /* 0x000000ffff177224 */ /* 0x000fe400078e00ff */
[----:B------:R-:W-:Y:S02]  /*87b0*/  IMAD.MOV.U32 R6, RZ, RZ, R12 ;  /* 0x000000ffff067224 */ /* 0x000fe400078e000c */
[----:B------:R-:W-:Y:S02]  /*87c0*/  IMAD.MOV.U32 R7, RZ, RZ, R5 ;  /* 0x000000ffff077224 */ /* 0x000fe400078e0005 */
[----:B------:R-:W-:-:S02]  /*87d0*/  IMAD.MOV.U32 R8, RZ, RZ, R17 ;  /* 0x000000ffff087224 */ /* 0x000fc400078e0011 */
[----:B------:R-:W-:-:S07]  /*87e0*/  IMAD.SHL.U32 R19, R18, 0x40, RZ ;  /* 0x0000004012137824 */ /* 0x000fce00078e00ff */
.L_x_181:
[----:B------:R-:W0:Y:S01]  /*87f0*/  S2UR UR5, SR_CgaCtaId ;  /* 0x00000000000579c3 */ /* 0x000e220000008800 */
[----:B------:R-:W-:Y:S02]  /*8800*/  MOV R18, 0x400 ;  /* 0x0000040000127802 */ /* 0x000fe40000000f00 */
[----:B------:R-:W-:Y:S02]  /*8810*/  SHF.L.U32 R9, R7, 0x1f, RZ ;  /* 0x0000001f07097819 */ /* 0x000fe400000006ff */
[----:B------:R-:W-:-:S13]  /*8820*/  LOP3.LUT P1, RZ, R0, 0x7f, RZ, 0xc0, !PT ;  /* 0x0000007f00ff7812 */ /* 0x000fda000782c0ff */
[----:B------:R-:W1:Y:S01]  /*8830*/  @!P1 LDC R13, c[0x0][0x500] ;  /* 0x00014000ff0d9b82 */ /* 0x000e620000000800 */
[----:B0-----:R-:W-:-:S05]  /*8840*/  IMAD.U32 R11, RZ, RZ, UR5 ;  /* 0x00000005ff0b7e24 */ /* 0x001fca000f8e00ff */
[----:B------:R-:W-:-:S05]  /*8850*/  LEA R21, R11, R18, 0x18 ;  /* 0x000000120b157211 */ /* 0x000fca00078ec0ff */
[----:B------:R-:W-:-:S04]  /*8860*/  IMAD R22, R8, 0x8, R21 ;  /* 0x0000000808167824 */ /* 0x000fc800078e0215 */
[----:B------:R-:W0:Y:S02]  /*8870*/  SYNCS.PHASECHK.TRANS64.TRYWAIT P0, [R22+URZ+0x38], R9 ;  /* 0x00003809160075a7 */ /* 0x000e24000800017f */
[----:B01----:R-:W-:Y:S05]  /*8880*/  @!P0 BRA `(.L_x_179) ;  /* 0x0000000c00e08947 */ /* 0x003fea0003800000 */
.L_x_201:
[----:B0-----:R-:W-:Y:S01]  /*8890*/  PRMT R9, R15, 0x9910, RZ ;  /* 0x000099100f097816 */ /* 0x001fe200000000ff */
[----:B------:R0:W-:Y:S03]  /*88a0*/  @!P1 SYNCS.ARRIVE.TRANS64 RZ, [R22+URZ], R13 ;  /* 0x0000000d16ff99a7 */ /* 0x0001e6000800003f */
[----:B------:R-:W-:-:S13]  /*88b0*/  ISETP.NE.AND P0, PT, R9, 0x2, PT ;  /* 0x000000020900780c */ /* 0x000fda0003f05270 */
[----:B0-----:R-:W-:Y:S05]  /*88c0*/  @P0 BRA `(.L_x_180) ;  /* 0x0000000000040947 */ /* 0x001fea0003800000 */
[----:B------:R-:W-:Y:S01]  /*88d0*/  BPT.TRAP 0x1 ;  /* 0x000000040000795c */ /* 0x000fe20000300000 */
.L_x_180:
[----:B------:R-:W-:Y:S01]  /*88e0*/  IMAD.SHL.U32 R18, R8, 0x4000, RZ ;  /* 0x0000400008127824 */ /* 0x000fe200078e00ff */
[----:B------:R-:W-:Y:S01]  /*88f0*/  R2UR UR8, R21 ;  /* 0x00000000150872ca */ /* 0x000fe200000e0000 */
[----:B------:R-:W-:Y:S01]  /*8900*/  VIADD R6, R6, 0xffffffff ;  /* 0xffffffff06067836 */ /* 0x000fe20000000000 */
[----:B------:R-:W-:Y:S01]  /*8910*/  R2UR UR9, R22 ;  /* 0x00000000160972ca */ /* 0x000fe200000e0000 */
[--C-:B------:R-:W-:Y:S01]  /*8920*/  IMAD R9, R11, 0x2000, R18.reuse ;  /* 0x000020000b097824 */ /* 0x100fe200078e0212 */
[----:B------:R-:W-:Y:S01]  /*8930*/  IADD3 R18, R21, 0x1c180, R18 ;  /* 0x0001c18015127810 */ /* 0x000fe20007ffe012 */
[----:B------:R-:W-:Y:S01]  /*8940*/  UIADD3 UR6, UP0, UR22, 0xf0, URZ ;  /* 0x000000f016067890 */ /* 0x000fe2000ff1e03f */
[----:B------:R-:W-:Y:S01]  /*8950*/  R2UR UR11, R19 ;  /* 0x00000000130b72ca */ /* 0x000fe200000e0000 */
[----:B------:R-:W-:Y:S01]  /*8960*/  UIADD3 UR24, UP1, UR22, 0x1f0, URZ ;  /* 0x000001f016187890 */ /* 0x000fe2000ff3e03f */
[----:B------:R-:W-:Y:S01]  /*8970*/  R2UR UR5, R9 ;  /* 0x00000000090572ca */ /* 0x000fe200000e0000 */
[----:B------:R-:W-:Y:S01]  /*8980*/  UIADD3.X UR7, URZ, UR23, URZ, UP0, !UPT ;  /* 0x000000173f077290 */ /* 0x000fe200087fe43f */
[C---:B------:R-:W-:Y:S01]  /*8990*/  R2UR UR10, R23.reuse ;  /* 0x00000000170a72ca */ /* 0x040fe200000e0000 */
[----:B------:R-:W-:Y:S01]  /*89a0*/  VIADD R8, R8, 0x1 ;  /* 0x0000000108087836 */ /* 0x000fe20000000000 */
[----:B------:R-:W-:Y:S01]  /*89b0*/  R2UR UR12, R16 ;  /* 0x00000000100c72ca */ /* 0x000fe200000e0000 */
[----:B------:R-:W-:Y:S01]  /*89c0*/  UIADD3.X UR25, URZ, UR23, URZ, UP1, !UPT ;  /* 0x000000173f197290 */ /* 0x000fe20008ffe43f */
[----:B------:R-:W-:Y:S01]  /*89d0*/  R2UR UR16, R18 ;  /* 0x00000000121072ca */ /* 0x000fe200000e0000 */
[----:B------:R-:W-:Y:S01]  /*89e0*/  UMOV UR14, 0x0 ;  /* 0x00000000000e7882 */ /* 0x000fe20000000000 */
[----:B------:R-:W-:Y:S01]  /*89f0*/  R2UR UR19, R20 ;  /* 0x00000000141372ca */ /* 0x000fe200000e0000 */
[----:B------:R-:W-:Y:S01]  /*8a00*/  UMOV UR15, 0x10000000 ;  /* 0x10000000000f7882 */ /* 0x000fe20000000000 */
[----:B------:R-:W-:Y:S01]  /*8a10*/  ISETP.GT.AND P1, PT, R6, 0x1, PT ;  /* 0x000000010600780c */ /* 0x000fe20003f24270 */
[----:B------:R-:W-:Y:S01]  /*8a20*/  VIADD R23, R23, 0x80 ;  /* 0x0000008017177836 */ /* 0x000fe20000000000 */
[----:B------:R-:W-:Y:S01]  /*8a30*/  ISETP.NE.AND P0, PT, R8, 0x7, PT ;  /* 0x000000070800780c */ /* 0x000fe20003f05270 */
[----:B------:R-:W-:-:S03]  /*8a40*/  UIADD3 UR8, UR8, 0x180, UR5 ;  /* 0x0000018008087890 */ /* 0x000fc6000fffe005 */
[----:B------:R-:W-:Y:S01]  /*8a50*/  UMOV UR5, 0x30000 ;  /* 0x0003000000057882 */ /* 0x000fe20000000000 */
[----:B------:R-:W-:Y:S02]  /*8a60*/  SEL R18, RZ, 0x1, P0 ;  /* 0x00000001ff127807 */ /* 0x000fe40000000000 */
[----:B------:R-:W-:Y:S02]  /*8a70*/  SEL R8, R8, RZ, P0 ;  /* 0x000000ff08087207 */ /* 0x000fe40000000000 */
[----:B------:R-:W-:Y:S01]  /*8a80*/  LOP3.LUT R7, R7, R18, RZ, 0x3c, !PT ;  /* 0x0000001207077212 */ /* 0x000fe200078e3cff */
[----:B------:R0:W-:Y:S02]  /*8a90*/  UTMALDG.3D.MULTICAST [UR8], [UR6], UR5, desc[UR14] ;  /* 0x00000e08060073b4 */ /* 0x0001e40008011805 */
[----:B0-----:R-:W-:Y:S01]  /*8aa0*/  UMOV UR8, UR16 ;  /* 0x0000001000087c82 */ /* 0x001fe20008000000 */
[----:B------:R-:W-:Y:S02]  /*8ab0*/  UMOV UR11, UR19 ;  /* 0x00000013000b7c82 */ /* 0x000fe40008000000 */
[----:B------:R0:W-:Y:S02]  /*8ac0*/  UTMALDG.3D [UR8], [UR24], desc[UR14] ;  /* 0x00000e08180075b4 */ /* 0x0001e40008011000 */
[----:B0-----:R-:W-:Y:S05]  /*8ad0*/  @P1 BRA `(.L_x_181) ;  /* 0xfffffffc00441947 */ /* 0x001fea000383ffff */
.L_x_178:
[----:B------:R-:W-:Y:S05]  /*8ae0*/  BSYNC B1 ;  /* 0x0000000000017941 */ /* 0x000fea0003800000 */
.L_x_177:
[----:B------:R-:W-:Y:S01]  /*8af0*/  LOP3.LUT P1, RZ, R14, 0xff, RZ, 0xc0, !PT ;  /* 0x000000ff0eff7812 */ /* 0x000fe2000782c0ff */
[C---:B------:R-:W-:Y:S01]  /*8b00*/  IMAD.IADD R17, R10.reuse, 0x1, R17 ;  /* 0x000000010a117824 */ /* 0x040fe200078e0211 */
[----:B------:R-:W-:Y:S01]  /*8b10*/  ULDC.64 UR6, c[0x0][0x650] ;  /* 0x0001940000067ab9 */ /* 0x000fe20000000a00 */
[C---:B------:R-:W-:Y:S01]  /*8b20*/  ISETP.GE.U32.AND P2, PT, R10.reuse, 0x7, PT ;  /* 0x000000070a00780c */ /* 0x040fe20003f46070 */
[----:B------:R-:W-:Y:S01]  /*8b30*/  BSSY B1, `(.L_x_182) ;  /* 0x000006b000017945 */ /* 0x000fe20003800000 */
[C---:B------:R-:W-:Y:S01]  /*8b40*/  IMAD.WIDE.U32 R6, R17.reuse, 0x24924925, RZ ;  /* 0x2492492511067825 */ /* 0x040fe200078e00ff */
[C---:B------:R-:W-:Y:S02]  /*8b50*/  ISETP.GT.U32.AND P0, PT, R17.reuse, 0x6, PT ;  /* 0x000000061100780c */ /* 0x040fe40003f04070 */
[----:B------:R-:W-:Y:S01]  /*8b60*/  PRMT R14, RZ, 0x7610, R14 ;  /* 0x00007610ff0e7816 */ /* 0x000fe2000000000e */
[----:B------:R-:W-:Y:S01]  /*8b70*/  IMAD.IADD R9, R17, 0x1, -R7 ;  /* 0x0000000111097824 */ /* 0x000fe200078e0a07 */
[----:B------:R-:W-:Y:S01]  /*8b80*/  ISETP.LT.U32.AND P0, PT, R10, 0x7, P0 ;  /* 0x000000070a00780c */ /* 0x000fe20000701070 */
[----:B------:R-:W-:-:S02]  /*8b90*/  IMAD.MOV.U32 R18, RZ, RZ, -0x1 ;  /* 0xffffffffff127424 */ /* 0x000fc400078e00ff */
[----:B------:R-:W0:Y:S01]  /*8ba0*/  @P1 S2R R11, SR_CgaCtaId ;  /* 0x00000000000b1919 */ /* 0x000e220000008800 */
[----:B------:R-:W-:Y:S01]  /*8bb0*/  SEL R6, RZ, 0x1, !P0 ;  /* 0x00000001ff067807 */ /* 0x000fe20004000000 */
[----:B------:R-:W-:Y:S01]  /*8bc0*/  IMAD.MOV.U32 R16, RZ, RZ, -0x1 ;  /* 0xffffffffff107424 */ /* 0x000fe200078e00ff */
[----:B------:R-:W-:Y:S02]  /*8bd0*/  IADD3 R2, P0, R2, UR20, RZ ;  /* 0x0000001402027c10 */ /* 0x000fe4000ff1e0ff */
[----:B------:R-:W-:Y:S02]  /*8be0*/  @P1 MOV R8, 0x400 ;  /* 0x0000040000081802 */ /* 0x000fe40000000f00 */
[----:B------:R-:W-:Y:S02]  /*8bf0*/  IADD3.X R3, R3, UR13, RZ, P0, !PT ;  /* 0x0000000d03037c10 */ /* 0x000fe400087fe4ff */
[----:B------:R-:W-:Y:S02]  /*8c00*/  ISETP.GE.U32.AND P0, PT, R2, UR6, PT ;  /* 0x0000000602007c0c */ /* 0x000fe4000bf06070 */
[----:B------:R-:W-:Y:S01]  /*8c10*/  LEA.HI R9, R9, R7, RZ, 0x1f ;  /* 0x0000000709097211 */ /* 0x000fe200078ff8ff */
[----:B------:R-:W-:Y:S01]  /*8c20*/  IMAD.MOV.U32 R7, RZ, RZ, -0x1 ;  /* 0xffffffffff077424 */ /* 0x000fe200078e00ff */
[----:B------:R-:W-:-:S02]  /*8c30*/  ISETP.GE.U32.AND.EX P0, PT, R3, UR7, PT, P0 ;  /* 0x0000000703007c0c */ /* 0x000fc4000bf06100 */
[----:B------:R-:W-:Y:S02]  /*8c40*/  LOP3.LUT R5, R5, R6, RZ, 0x3c, !PT ;  /* 0x0000000605057212 */ /* 0x000fe400078e3cff */
[----:B------:R-:W-:-:S04]  /*8c50*/  SHF.R.U32.HI R6, RZ, 0x2, R9 ;  /* 0x00000002ff067819 */ /* 0x000fc80000011609 */
[--C-:B------:R-:W-:Y:S01]  /*8c60*/  @P2 LOP3.LUT R5, R5, 0x1, R6.reuse, 0x78, !PT ;  /* 0x0000000105052812 */ /* 0x100fe200078e7806 */
[----:B------:R-:W-:Y:S01]  /*8c70*/  IMAD R17, R6, -0x7, R17 ;  /* 0xfffffff906117824 */ /* 0x000fe200078e0211 */
[----:B------:R-:W-:Y:S02]  /*8c80*/  PRMT R6, RZ, 0x7610, R6 ;  /* 0x00007610ff067816 */ /* 0x000fe40000000006 */
[----:B0-----:R-:W-:-:S04]  /*8c90*/  @P1 LEA R8, R11, R8, 0x18 ;  /* 0x000000080b081211 */ /* 0x001fc800078ec0ff */
[----:B------:R0:W-:Y:S01]  /*8ca0*/  @P1 SYNCS.ARRIVE.TRANS64.A1T0 RZ, [R8+URZ+0x88], RZ ;  /* 0x000088ff08ff19a7 */ /* 0x0001e2000810003f */
[----:B------:R-:W-:Y:S05]  /*8cb0*/  @P0 BRA `(.L_x_183) ;  /* 0x0000000400480947 */ /* 0x000fea0003800000 */
[----:B------:R-:W1:Y:S01]  /*8cc0*/  S2R R18, SR_CTAID.X ;  /* 0x0000000000127919 */ /* 0x000e620000002500 */
[----:B------:R-:W-:Y:S01]  /*8cd0*/  ULDC.64 UR6, c[0x0][0x628] ;  /* 0x00018a0000067ab9 */ /* 0x000fe20000000a00 */
[----:B------:R-:W2:Y:S01]  /*8ce0*/  LDC R19, c[0x0][0x144] ;  /* 0x00005100ff137b82 */ /* 0x000ea20000000800 */
[----:B------:R-:W-:Y:S01]  /*8cf0*/  ISETP.NE.U32.AND P0, PT, RZ, UR6, PT ;  /* 0x00000006ff007c0c */ /* 0x000fe2000bf05070 */
[----:B------:R-:W3:Y:S01]  /*8d00*/  S2R R13, SR_CTAID.Y ;  /* 0x00000000000d7919 */ /* 0x000ee20000002600 */
[----:B------:R-:W-:Y:S01]  /*8d10*/  ULDC UR8, c[0x0][0x630] ;  /* 0x00018c0000087ab9 */ /* 0x000fe20000000800 */
[----:B------:R-:W-:Y:S01]  /*8d20*/  ULDC UR9, c[0x0][0x150] ;  /* 0x0000540000097ab9 */ /* 0x000fe20000000800 */
[----:B------:R-:W-:Y:S01]  /*8d30*/  ISETP.NE.AND.EX P0, PT, RZ, UR7, PT, P0 ;  /* 0x00000007ff007c0c */ /* 0x000fe2000bf05300 */
[----:B------:R-:W-:Y:S02]  /*8d40*/  IMAD.MOV.U32 R6, RZ, RZ, R2 ;  /* 0x000000ffff067224 */ /* 0x000fe400078e0002 */
[----:B------:R-:W-:Y:S01]  /*8d50*/  IMAD.MOV.U32 R7, RZ, RZ, R3 ;  /* 0x000000ffff077224 */ /* 0x000fe200078e0003 */
[----:B-1----:R-:W-:-:S09]  /*8d60*/  I2FP.F32.U32 R20, R18 ;  /* 0x0000001200147245 */ /* 0x002fd20000201000 */
[----:B------:R-:W-:Y:S05]  /*8d70*/  @!P0 BRA `(.L_x_184) ;  /* 0x0000000000288947 */ /* 0x000fea0003800000 */
[----:B------:R-:W-:Y:S02]  /*8d80*/  ULDC UR5, c[0x0][0x634] ;  /* 0x00018d0000057ab9 */ /* 0x000fe40000000800 */
[----:B------:R-:W-:-:S05]  /*8d90*/  IADD3 R7, P0, R2, UR5, RZ ;  /* 0x0000000502077c10 */ /* 0x000fca000ff1e0ff */
[----:B------:R-:W-:-:S04]  /*8da0*/  IMAD.X R21, RZ, RZ, R3, P0 ;  /* 0x000000ffff157224 */ /* 0x000fc800000e0603 */
[----:B0-----:R-:W-:-:S04]  /*8db0*/  IMAD.WIDE.U32 R8, R21, UR6, RZ ;  /* 0x0000000615087c25 */ /* 0x001fc8000f8e00ff */
[----:B------:R-:W-:-:S04]  /*8dc0*/  IMAD.WIDE.U32 R8, P0, R7, UR7, R8 ;  /* 0x0000000707087c25 */ /* 0x000fc8000f800008 */
[----:B------:R-:W-:-:S04]  /*8dd0*/  IMAD.WIDE.U32 R6, R7, UR6, RZ ;  /* 0x0000000607067c25 */ /* 0x000fc8000f8e00ff */
[----:B------:R-:W-:Y:S01]  /*8de0*/  IMAD.MOV.U32 R6, RZ, RZ, R9 ;  /* 0x000000ffff067224 */ /* 0x000fe200078e0009 */
[----:B------:R-:W-:Y:S01]  /*8df0*/  IADD3 RZ, P1, R7, R8, RZ ;  /* 0x0000000807ff7210 */ /* 0x000fe20007f3e0ff */
[----:B------:R-:W-:-:S04]  /*8e00*/  IMAD.X R7, RZ, RZ, RZ, P0 ;  /* 0x000000ffff077224 */ /* 0x000fc800000e06ff */
[----:B------:R-:W-:-:S08]  /*8e10*/  IMAD.WIDE.U32.X R6, R21, UR7, R6, P1 ;  /* 0x0000000715067c25 */ /* 0x000fd000088e0406 */
.L_x_184:
[----:B------:R-:W-:Y:S01]  /*8e20*/  FMUL R20, R20, UR9 ;  /* 0x0000000914147c20 */ /* 0x000fe20008400000 */
[--C-:B------:R-:W-:Y:S01]  /*8e30*/  SHF.R.U64 R16, R6, UR8, R7.reuse ;  /* 0x0000000806107c19 */ /* 0x100fe20008001207 */
[----:B------:R-:W-:Y:S01]  /*8e40*/  ULDC.64 UR6, c[0x0][0x620] ;  /* 0x0001880000067ab9 */ /* 0x000fe20000000a00 */
[----:B------:R-:W-:Y:S01]  /*8e50*/  SHF.R.U32.HI R6, RZ, UR8, R7 ;  /* 0x00000008ff067c19 */ /* 0x000fe20008011607 */
[----:B------:R-:W-:Y:S01]  /*8e60*/  ULDC.64 UR8, c[0x0][0x640] ;  /* 0x0001900000087ab9 */ /* 0x000fe20000000a00 */
[----:B------:R-:W-:Y:S01]  /*8e70*/  IADD3 R7, P0, RZ, -R16, RZ ;  /* 0x80000010ff077210 */ /* 0x000fe20007f1e0ff */
[----:B------:R-:W0:Y:S01]  /*8e80*/  F2I.U32.TRUNC.NTZ R20, R20 ;  /* 0x0000001400147305 */ /* 0x000e22000020f000 */
[----:B------:R-:W1:Y:S01]  /*8e90*/  LDC R22, c[0x0][0x148] ;  /* 0x00005200ff167b82 */ /* 0x000e620000000800 */
[----:B------:R-:W-:Y:S02]  /*8ea0*/  ULDC UR5, c[0x0][0x618] ;  /* 0x0001860000057ab9 */ /* 0x000fe40000000800 */
[----:B------:R-:W-:Y:S01]  /*8eb0*/  IMAD.X R6, RZ, RZ, ~R6, P0 ;  /* 0x000000ffff067224 */ /* 0x000fe200000e0e06 */
[----:B------:R-:W-:-:S03]  /*8ec0*/  ISETP.NE.U32.AND P0, PT, RZ, UR8, PT ;  /* 0x00000008ff007c0c */ /* 0x000fc6000bf05070 */
[----:B------:R-:W-:Y:S01]  /*8ed0*/  IMAD R6, R6, UR6, RZ ;  /* 0x0000000606067c24 */ /* 0x000fe2000f8e02ff */
[----:B------:R-:W-:-:S03]  /*8ee0*/  ISETP.NE.AND.EX P0, PT, RZ, UR9, PT, P0 ;  /* 0x00000009ff007c0c */ /* 0x000fc6000bf05300 */
[C---:B------:R-:W-:Y:S02]  /*8ef0*/  IMAD R9, R7.reuse, UR7, R6 ;  /* 0x0000000707097c24 */ /* 0x040fe4000f8e0206 */
[----:B------:R-:W-:Y:S01]  /*8f00*/  IMAD.WIDE.U32 R6, R7, UR6, R2 ;  /* 0x0000000607067c25 */ /* 0x000fe2000f8e0002 */
[----:B------:R-:W-:-:S03]  /*8f10*/  ULDC UR6, c[0x0][0x154] ;  /* 0x0000550000067ab9 */ /* 0x000fc60000000800 */
[----:B0-----:R-:W-:Y:S02]  /*8f20*/  IMAD.MOV R8, RZ, RZ, -R20 ;  /* 0x000000ffff087224 */ /* 0x001fe400078e0a14 */
[----:B------:R-:W-:Y:S02]  /*8f30*/  IMAD.IADD R7, R7, 0x1, R9 ;  /* 0x0000000107077824 */ /* 0x000fe400078e0209 */
[----:B--2---:R-:W-:Y:S01]  /*8f40*/  IMAD R18, R19, R8, R18 ;  /* 0x0000000813127224 */ /* 0x004fe200078e0212 */
[----:B---3--:R-:W-:Y:S02]  /*8f50*/  I2FP.F32.U32 R8, R13 ;  /* 0x0000000d00087245 */ /* 0x008fe40000201000 */
[--C-:B------:R-:W-:Y:S02]  /*8f60*/  SHF.R.U64 R19, R6, UR5, R7.reuse ;  /* 0x0000000506137c19 */ /* 0x100fe40008001207 */
[----:B------:R-:W-:Y:S01]  /*8f70*/  SHF.R.U32.HI R6, RZ, UR5, R7 ;  /* 0x00000005ff067c19 */ /* 0x000fe20008011607 */
[----:B------:R-:W-:Y:S01]  /*8f80*/  FMUL R8, R8, UR6 ;  /* 0x0000000608087c20 */ /* 0x000fe20008400000 */
[----:B------:R-:W-:-:S02]  /*8f90*/  ULDC UR5, c[0x0][0x608] ;  /* 0x0001820000057ab9 */ /* 0x000fc40000000800 */
[--C-:B------:R-:W-:Y:S01]  /*8fa0*/  SHF.R.U64 R21, R19, UR5, R6.reuse ;  /* 0x0000000513157c19 */ /* 0x100fe20008001206 */
[----:B------:R0:W2:Y:S01]  /*8fb0*/  F2I.U32.TRUNC.NTZ R24, R8 ;  /* 0x0000000800187305 */ /* 0x0000a2000020f000 */
[----:B------:R-:W-:Y:S01]  /*8fc0*/  SHF.R.U32.HI R6, RZ, UR5, R6 ;  /* 0x00000005ff067c19 */ /* 0x000fe20008011606 */
[----:B------:R-:W-:-:S03]  /*8fd0*/  ULDC UR5, c[0x0][0x658] ;  /* 0x0001960000057ab9 */ /* 0x000fc60000000800 */
[--C-:B------:R-:W-:Y:S02]  /*8fe0*/  SHF.R.U64 R20, R21, UR5, R6.reuse ;  /* 0x0000000515147c19 */ /* 0x100fe40008001206 */
[----:B------:R-:W-:-:S03]  /*8ff0*/  SHF.R.U32.HI R23, RZ, UR5, R6 ;  /* 0x00000005ff177c19 */ /* 0x000fc60008011606 */
[----:B------:R-:W-:Y:S02]  /*9000*/  IMAD.MOV.U32 R6, RZ, RZ, R20 ;  /* 0x000000ffff067224 */ /* 0x000fe400078e0014 */
[----:B------:R-:W-:Y:S01]  /*9010*/  IMAD.MOV.U32 R7, RZ, RZ, R23 ;  /* 0x000000ffff077224 */ /* 0x000fe200078e0017 */
[----:B0-----:R-:W-:Y:S06]  /*9020*/  @!P0 BRA `(.L_x_185) ;  /* 0x0000000000288947 */ /* 0x001fec0003800000 */
[----:B------:R-:W-:Y:S02]  /*9030*/  ULDC UR5, c[0x0][0x64c] ;  /* 0x0001930000057ab9 */ /* 0x000fe40000000800 */
[----:B------:R-:W-:-:S05]  /*9040*/  IADD3 R7, P0, R20, UR5, RZ ;  /* 0x0000000514077c10 */ /* 0x000fca000ff1e0ff */
[----:B------:R-:W-:-:S04]  /*9050*/  IMAD.X R23, RZ, RZ, R23, P0 ;  /* 0x000000ffff177224 */ /* 0x000fc800000e0617 */
[----:B------:R-:W-:-:S04]  /*9060*/  IMAD.WIDE.U32 R8, R23, UR8, RZ ;  /* 0x0000000817087c25 */ /* 0x000fc8000f8e00ff */
[----:B------:R-:W-:-:S04]  /*9070*/  IMAD.WIDE.U32 R8, P0, R7, UR9, R8 ;  /* 0x0000000907087c25 */ /* 0x000fc8000f800008 */
[----:B------:R-:W-:-:S04]  /*9080*/  IMAD.WIDE.U32 R6, R7, UR8, RZ ;  /* 0x0000000807067c25 */ /* 0x000fc8000f8e00ff */
[----:B------:R-:W-:Y:S01]  /*9090*/  IMAD.MOV.U32 R6, RZ, RZ, R9 ;  /* 0x000000ffff067224 */ /* 0x000fe200078e0009 */
[----:B------:R-:W-:Y:S01]  /*90a0*/  IADD3 RZ, P1, R7, R8, RZ ;  /* 0x0000000807ff7210 */ /* 0x000fe20007f3e0ff */
[----:B------:R-:W-:-:S04]  /*90b0*/  IMAD.X R7, RZ, RZ, RZ, P0 ;  /* 0x000000ffff077224 */ /* 0x000fc800000e06ff */
[----:B------:R-:W-:-:S08]  /*90c0*/  IMAD.WIDE.U32.X R6, R23, UR9, R6, P1 ;  /* 0x0000000917067c25 */ /* 0x000fd000088e0406 */
.L_x_185:
[----:B------:R-:W-:Y:S01]  /*90d0*/  ULDC UR5, c[0x0][0x648] ;  /* 0x0001920000057ab9 */ /* 0x000fe20000000800 */
[----:B------:R-:W-:Y:S01]  /*90e0*/  LOP3.LUT R21, R21, UR17, RZ, 0xc0, !PT ;  /* 0x0000001115157c12 */ /* 0x000fe2000f8ec0ff */
[----:B--2---:R-:W-:Y:S01]  /*90f0*/  IMAD.MOV R24, RZ, RZ, -R24 ;  /* 0x000000ffff187224 */ /* 0x004fe200078e0a18 */
[----:B------:R-:W-:Y:S01]  /*9100*/  SHF.R.U64 R6, R6, UR5, R7 ;  /* 0x0000000506067c19 */ /* 0x000fe20008001207 */
[----:B------:R-:W-:Y:S01]  /*9110*/  ULDC UR5, c[0x0][0x638] ;  /* 0x00018e0000057ab9 */ /* 0x000fe20000000800 */
[----:B------:R-:W-:Y:S01]  /*9120*/  LOP3.LUT R9, R19, UR4, RZ, 0xc0, !PT ;  /* 0x0000000413097c12 */ /* 0x000fe2000f8ec0ff */
[----:B-1----:R-:W-:Y:S01]  /*9130*/  @P3 IMAD R18, R22, R24, R13 ;  /* 0x0000001816123224 */ /* 0x002fe200078e020d */
[----:B------:R-:W-:Y:S01]  /*9140*/  ULDC UR6, c[0x0][0x610] ;  /* 0x0001840000067ab9 */ /* 0x000fe20000000800 */
[----:B------:R-:W-:Y:S02]  /*9150*/  IMAD.MOV R7, RZ, RZ, -R6 ;  /* 0x000000ffff077224 */ /* 0x000fe400078e0a06 */
[----:B------:R-:W-:-:S02]  /*9160*/  IMAD R21, R6, UR18, R21 ;  /* 0x0000001206157c24 */ /* 0x000fc4000f8e0215 */
[----:B------:R-:W-:Y:S01]  /*9170*/  IMAD R20, R7, UR5, R20 ;  /* 0x0000000507147c24 */ /* 0x000fe2000f8e0214 */
[----:B------:R-:W-:Y:S01]  /*9180*/  ULDC UR5, c[0x0][0x600] ;  /* 0x0001800000057ab9 */ /* 0x000fe20000000800 */
[----:B------:R-:W-:Y:S02]  /*9190*/  IMAD R18, R21, UR6, R18 ;  /* 0x0000000615127c24 */ /* 0x000fe4000f8e0212 */
[----:B------:R-:W-:Y:S02]  /*91a0*/  IMAD R9, R20, UR5, R9 ;  /* 0x0000000514097c24 */ /* 0x000fe4000f8e0209 */
[----:B------:R-:W-:-:S03]  /*91b0*/  IMAD.MOV.U32 R6, RZ, RZ, 0x1 ;  /* 0x00000001ff067424 */ /* 0x000fc600078e00ff */
[----:B------:R-:W-:Y:S02]  /*91c0*/  SEL R7, R9, R18, !P3 ;  /* 0x0000001209077207 */ /* 0x000fe40005800000 */
[----:B------:R-:W-:-:S07]  /*91d0*/  SEL R18, R18, R9, !P3 ;  /* 0x0000000912127207 */ /* 0x000fce0005800000 */
.L_x_183:
[----:B------:R-:W-:Y:S05]  /*91e0*/  BSYNC B1 ;  /* 0x0000000000017941 */ /* 0x000fea0003800000 */
.L_x_182:
[----:B------:R-:W-:-:S13]  /*91f0*/  LOP3.LUT P0, RZ, R6, 0xff, RZ, 0xc0, !PT ;  /* 0x000000ff06ff7812 */ /* 0x000fda000780c0ff */
[----:B------:R-:W-:Y:S05]  /*9200*/  @P0 BRA `(.L_x_186) ;  /* 0xfffffff400400947 */ /* 0x000fea000383ffff */
[----:B------:R-:W-:Y:S05]  /*9210*/  BSYNC B0 ;  /* 0x0000000000007941 */ /* 0x000fea0003800000 */
.L_x_175:
[----:B------:R-:W-:-:S03]  /*9220*/  UMOV UR5, 0xffffffff ;  /* 0xffffffff00057882 */ /* 0x000fc60000000000 */
[----:B------:R-:W-:Y:S05]  /*9230*/  BRA.DIV UR5, `(.L_x_187) ;  /* 0x0000000605887947 */ /* 0x000fea000b800000 */
[----:B------:R-:W-:-:S13]  /*9240*/  ELECT P0, URZ, PT ;  /* 0x00000000003f782f */ /* 0x000fda0003800000 */
.L_x_204:
[----:B------:R-:W-:Y:S04]  /*9250*/  BSSY B0, `(.L_x_188) ;  /* 0x0000046000007945 */ /* 0x000fe80003800000 */
[----:B------:R-:W-:Y:S05]  /*9260*/  @!P0 BRA `(.L_x_189) ;  /* 0x0000000400108947 */ /* 0x000fea0003800000 */
[----:B------:R-:W-:-:S04]  /*9270*/  LOP3.LUT R4, R4, 0x2, RZ, 0xfc, !PT ;  /* 0x0000000204047812 */ /* 0x000fc800078efcff */
[----:B------:R-:W-:-:S13]  /*9280*/  ISETP.NE.AND P0, PT, R4, 0x3, PT ;  /* 0x000000030400780c */ /* 0x000fda0003f05270 */
[----:B------:R-:W-:Y:S05]  /*9290*/  @!P0 BRA `(.L_x_190) ;  /* 0x0000000000048947 */ /* 0x000fea0003800000 */
[----:B------:R-:W-:Y:S01]  /*92a0*/  BPT.TRAP 0x1 ;  /* 0x000000040000795c */ /* 0x000fe20000300000 */
.L_x_190:
[----:B------:R-:W1:Y:S01]  /*92b0*/  S2R R3, SR_CgaCtaId ;  /* 0x0000000000037919 */ /* 0x000e620000008800 */
[----:B------:R-:W-:-:S04]  /*92c0*/  MOV R0, 0x400 ;  /* 0x0000040000007802 */ /* 0x000fc80000000f00 */
[----:B-1----:R-:W-:Y:S02]  /*92d0*/  LEA R0, R3, R0, 0x18 ;  /* 0x0000000003007211 */ /* 0x002fe400078ec0ff */
[----:B------:R-:W-:-:S03]  /*92e0*/  SHF.L.U32 R3, R5, 0x1f, RZ ;  /* 0x0000001f05037819 */ /* 0x000fc600000006ff */
[----:B------:R-:W-:-:S04]  /*92f0*/  VIADD R0, R0, 0x38 ;  /* 0x0000003800007836 */ /* 0x000fc80000000000 */
[C---:B------:R-:W-:Y:S02]  /*9300*/  IMAD R6, R17.reuse, 0x8, R0 ;  /* 0x0000000811067824 */ /* 0x040fe400078e0200 */
[----:B------:R-:W-:Y:S02]  /*9310*/  VIADD R17, R17, 0x1 ;  /* 0x0000000111117836 */ /* 0x000fe40000000000 */
[----:B------:R-:W1:Y:S03]  /*9320*/  SYNCS.PHASECHK.TRANS64.TRYWAIT P0, [R6+URZ], R3 ;  /* 0x00000003060075a7 */ /* 0x000e66000800017f */
[----:B------:R-:W-:-:S04]  /*9330*/  ISETP.NE.AND P1, PT, R17, 0x7, PT ;  /* 0x000000071100780c */ /* 0x000fc80003f25270 */
[----:B------:R-:W-:Y:S02]  /*9340*/  SEL R2, RZ, 0x1, P1 ;  /* 0x00000001ff027807 */ /* 0x000fe40000800000 */
[----:B------:R-:W-:Y:S02]  /*9350*/  SEL R17, R17, RZ, P1 ;  /* 0x000000ff11117207 */ /* 0x000fe40000800000 */
[----:B0-----:R-:W-:-:S03]  /*9360*/  LOP3.LUT R8, R5, R2, RZ, 0x3c, !PT ;  /* 0x0000000205087212 */ /* 0x001fc600078e3cff */
[----:B------:R-:W-:Y:S01]  /*9370*/  IMAD R7, R17, 0x8, R0 ;  /* 0x0000000811077824 */ /* 0x000fe200078e0200 */
[----:B------:R-:W-:Y:S01]  /*9380*/  SHF.L.U32 R4, R8, 0x1f, RZ ;  /* 0x0000001f08047819 */ /* 0x000fe200000006ff */
[----:B-1----:R-:W-:Y:S06]  /*9390*/  @!P0 BRA `(.L_x_191) ;  /* 0x0000000400508947 */ /* 0x002fec0003800000 */
.L_x_205:
[----:B------:R-:W1:Y:S01]  /*93a0*/  SYNCS.PHASECHK.TRANS64.TRYWAIT P0, [R7+URZ], R4 ;  /* 0x00000004070075a7 */ /* 0x000e62000800017f */
[----:B------:R-:W-:-:S05]  /*93b0*/  VIADD R2, R17, 0x1 ;  /* 0x0000000111027836 */ /* 0x000fca0000000000 */
[----:B------:R-:W-:-:S04]  /*93c0*/  ISETP.NE.AND P1, PT, R2, 0x7, PT ;  /* 0x000000070200780c */ /* 0x000fc80003f25270 */
[----:B0-----:R-:W-:Y:S02]  /*93d0*/  SEL R3, RZ, 0x1, P1 ;  /* 0x00000001ff037807 */ /* 0x001fe40000800000 */
[----:B------:R-:W-:Y:S02]  /*93e0*/  SEL R9, R2, RZ, P1 ;  /* 0x000000ff02097207 */ /* 0x000fe40000800000 */
[----:B------:R-:W-:-:S03]  /*93f0*/  LOP3.LUT R8, R8, R3, RZ, 0x3c, !PT ;  /* 0x0000000308087212 */ /* 0x000fc600078e3cff */
[----:B------:R-:W-:Y:S01]  /*9400*/  IMAD R6, R9, 0x8, R0 ;  /* 0x0000000809067824 */ /* 0x000fe200078e0200 */
[----:B------:R-:W-:Y:S01]  /*9410*/  SHF.L.U32 R5, R8, 0x1f, RZ ;  /* 0x0000001f08057819 */ /* 0x000fe200000006ff */
[----:B-1----:R-:W-:Y:S06]  /*9420*/  @!P0 BRA `(.L_x_192) ;  /* 0x0000000400408947 */ /* 0x002fec0003800000 */
.L_x_206:
[----:B------:R-:W1:Y:S01]  /*9430*/  SYNCS.PHASECHK.TRANS64.TRYWAIT P0, [R6+URZ], R5 ;  /* 0x00000005060075a7 */ /* 0x000e62000800017f */
[----:B------:R-:W-:-:S05]  /*9440*/  VIADD R2, R9, 0x1 ;  /* 0x0000000109027836 */ /* 0x000fca0000000000 */
[----:B------:R-:W-:-:S04]  /*9450*/  ISETP.NE.AND P1, PT, R2, 0x7, PT ;  /* 0x000000070200780c */ /* 0x000fc80003f25270 */
[----:B------:R-:W-:Y:S02]  /*9460*/  SEL R3, RZ, 0x1, P1 ;  /* 0x00000001ff037807 */ /* 0x000fe40000800000 */
[----:B0-----:R-:W-:Y:S02]  /*9470*/  SEL R7, R2, RZ, P1 ;  /* 0x000000ff02077207 */ /* 0x001fe40000800000 */
[----:B------:R-:W-:-:S03]  /*9480*/  LOP3.LUT R8, R8, R3, RZ, 0x3c, !PT ;  /* 0x0000000308087212 */ /* 0x000fc600078e3cff */
[----:B------:R-:W-:Y:S01]  /*9490*/  IMAD R9, R7, 0x8, R0 ;  /* 0x0000000807097824 */ /* 0x000fe200078e0200 */
[----:B------:R-:W-:Y:S01]  /*94a0*/  SHF.L.U32 R4, R8, 0x1f, RZ ;  /* 0x0000001f08047819 */ /* 0x000fe200000006ff */
[----:B-1----:R-:W-:Y:S06]  /*94b0*/  @!P0 BRA `(.L_x_193) ;  /* 0x0000000400308947 */ /* 0x002fec0003800000 */
.L_x_207:
[----:B------:R-:W1:Y:S01]  /*94c0*/  SYNCS.PHASECHK.TRANS64.TRYWAIT P0, [R9+URZ], R4 ;  /* 0x00000004090075a7 */ /* 0x000e62000800017f */
[----:B------:R-:W-:-:S05]  /*94d0*/  VIADD R2, R7, 0x1 ;  /* 0x0000000107027836 */ /* 0x000fca0000000000 */
[----:B------:R-:W-:-:S04]  /*94e0*/  ISETP.NE.AND P1, PT, R2, 0x7, PT ;  /* 0x000000070200780c */ /* 0x000fc80003f25270 */
[----:B------:R-:W-:Y:S02]  /*94f0*/  SEL R3, RZ, 0x1, P1 ;  /* 0x00000001ff037807 */ /* 0x000fe40000800000 */
[----:B------:R-:W-:Y:S02]  /*9500*/  SEL R7, R2, RZ, P1 ;  /* 0x000000ff02077207 */ /* 0x000fe40000800000 */
[----:B------:R-:W-:-:S03]  /*9510*/  LOP3.LUT R8, R8, R3, RZ, 0x3c, !PT ;  /* 0x0000000308087212 */ /* 0x000fc600078e3cff */
[----:B------:R-:W-:Y:S01]  /*9520*/  IMAD R10, R7, 0x8, R0 ;  /* 0x00000008070a7824 */ /* 0x000fe200078e0200 */
[----:B0-----:R-:W-:Y:S01]  /*9530*/  SHF.L.U32 R5, R8, 0x1f, RZ ;  /* 0x0000001f08057819 */ /* 0x001fe200000006ff */
[----:B-1----:R-:W-:Y:S06]  /*9540*/  @!P0 BRA `(.L_x_194) ;  /* 0x0000000400208947 */ /* 0x002fec0003800000 */
.L_x_208:
[----:B------:R-:W1:Y:S01]  /*9550*/  SYNCS.PHASECHK.TRANS64.TRYWAIT P0, [R10+URZ], R5 ;  /* 0x000000050a0075a7 */ /* 0x000e62000800017f */
[----:B------:R-:W-:-:S05]  /*9560*/  VIADD R2, R7, 0x1 ;  /* 0x0000000107027836 */ /* 0x000fca0000000000 */
[----:B------:R-:W-:-:S04]  /*9570*/  ISETP.NE.AND P1, PT, R2, 0x7, PT ;  /* 0x000000070200780c */ /* 0x000fc80003f25270 */
[----:B------:R-:W-:Y:S02]  /*9580*/  SEL R3, RZ, 0x1, P1 ;  /* 0x00000001ff037807 */ /* 0x000fe40000800000 */
[----:B------:R-:W-:Y:S02]  /*9590*/  SEL R7, R2, RZ, P1 ;  /* 0x000000ff02077207 */ /* 0x000fe40000800000 */
[----:B0-----:R-:W-:-:S03]  /*95a0*/  LOP3.LUT R9, R8, R3, RZ, 0x3c, !PT ;  /* 0x0000000308097212 */ /* 0x001fc600078e3cff */
[----:B------:R-:W-:Y:S01]  /*95b0*/  IMAD R11, R7, 0x8, R0 ;  /* 0x00000008070b7824 */ /* 0x000fe200078e0200 */
[----:B------:R-:W-:Y:S01]  /*95c0*/  SHF.L.U32 R6, R9, 0x1f, RZ ;  /* 0x0000001f09067819 */ /* 0x000fe200000006ff */
[----:B-1----:R-:W-:Y:S06]  /*95d0*/  @!P0 BRA `(.L_x_195) ;  /* 0x0000000400108947 */ /* 0x002fec0003800000 */
.L_x_209:
[----:B------:R-:W1:Y:S01]  /*95e0*/  SYNCS.PHASECHK.TRANS64.TRYWAIT P0, [R11+URZ], R6 ;  /* 0x000000060b0075a7 */ /* 0x000e62000800017f */
[----:B------:R-:W-:-:S05]  /*95f0*/  VIADD R2, R7, 0x1 ;  /* 0x0000000107027836 */ /* 0x000fca0000000000 */
[----:B------:R-:W-:-:S04]  /*9600*/  ISETP.NE.AND P1, PT, R2, 0x7, PT ;  /* 0x000000070200780c */ /* 0x000fc80003f25270 */
[----:B------:R-:W-:Y:S02]  /*9610*/  SEL R4, RZ, 0x1, P1 ;  /* 0x00000001ff047807 */ /* 0x000fe40000800000 */
[----:B------:R-:W-:Y:S02]  /*9620*/  SEL R3, R2, RZ, P1 ;  /* 0x000000ff02037207 */ /* 0x000fe40000800000 */
[----:B------:R-:W-:Y:S01]  /*9630*/  LOP3.LUT R4, R9, R4, RZ, 0x3c, !PT ;  /* 0x0000000409047212 */ /* 0x000fe200078e3cff */
[----:B-1----:R-:W-:Y:S06]  /*9640*/  @!P0 BRA `(.L_x_196) ;  /* 0x0000000400088947 */ /* 0x002fec0003800000 */
.L_x_210:
[----:B------:R-:W-:Y:S01]  /*9650*/  IMAD R3, R3, 0x8, R0 ;  /* 0x0000000803037824 */ /* 0x000fe200078e0200 */
[----:B------:R-:W-:-:S07]  /*9660*/  SHF.L.U32 R0, R4, 0x1f, RZ ;  /* 0x0000001f04007819 */ /* 0x000fce00000006ff */
.L_x_197:
[----:B--2---:R2:W3:Y:S02]  /*9670*/  SYNCS.PHASECHK.TRANS64.TRYWAIT P0, [R3+URZ], R0 ;  /* 0x00000000030075a7 */ /* 0x0044e4000800017f */
[----:B---3--:R-:W-:Y:S05]  /*9680*/  @!P0 NANOSLEEP.SYNCS 0x989680 ;  /* 0x009896800000895d */ /* 0x008fea0003900000 */
[----:B------:R-:W3:Y:S02]  /*9690*/  @!P0 SYNCS.PHASECHK.TRANS64 P0, [R3+URZ], R0 ;  /* 0x00000000030085a7 */ /* 0x000ee4000800007f */
[----:B---3--:R-:W-:Y:S05]  /*96a0*/  @!P0 BRA `(.L_x_197) ;  /* 0xfffffffc00f08947 */ /* 0x008fea000383ffff */
.L_x_189:
[----:B------:R-:W-:Y:S05]  /*96b0*/  BSYNC B0 ;  /* 0x0000000000007941 */ /* 0x000fea0003800000 */
.L_x_188:
[----:B------:R-:W-:Y:S05]  /*96c0*/  EXIT ;  /* 0x000000000000794d */ /* 0x000fea0003800000 */
.L_x_21:
[----:B-1----:R-:W-:-:S04]  /*96d0*/  IMAD.U32 R12, RZ, RZ, UR6 ;  /* 0x00000006ff0c7e24 */ /* 0x002fc8000f8e00ff */
[----:B------:R1:W4:Y:S03]  /*96e0*/  SYNCS.PHASECHK.TRANS64.TRYWAIT P1, [R12+URZ], R11 ;  /* 0x0000000b0c0075a7 */ /* 0x000326000802017f */
[----:B----4-:R-:W-:Y:S05]  /*96f0*/  @!P1 NANOSLEEP.SYNCS 0x989680 ;  /* 0x009896800000995d */ /* 0x010fea0003900000 */
[----:B------:R-:W4:Y:S02]  /*9700*/  @!P1 SYNCS.PHASECHK.TRANS64 P1, [R12+URZ], R11 ;  /* 0x0000000b0c0095a7 */ /* 0x000f24000802007f */
[----:B----4-:R-:W-:Y:S05]  /*9710*/  @!P1 BRA `(.L_x_21) ;  /* 0xfffffffc00ec9947 */ /* 0x010fea000383ffff */
[----:B------:R-:W-:Y:S05]  /*9720*/  BRA `(.L_x_20) ;  /* 0xffffff8000287947 */ /* 0x000fea000383ffff */
.L_x_27:
[----:B-1----:R-:W-:-:S04]  /*9730*/  IMAD.U32 R142, RZ, RZ, UR12 ;  /* 0x0000000cff8e7e24 */ /* 0x002fc8000f8e00ff */
[----:B------:R1:W4:Y:S03]  /*9740*/  SYNCS.PHASECHK.TRANS64.TRYWAIT P1, [R142+URZ], R13 ;  /* 0x0000000d8e0075a7 */ /* 0x000326000802017f */
[----:B----4-:R-:W-:Y:S05]  /*9750*/  @!P1 NANOSLEEP.SYNCS 0x989680 ;  /* 0x009896800000995d */ /* 0x010fea0003900000 */
[----:B------:R-:W4:Y:S02]  /*9760*/  @!P1 SYNCS.PHASECHK.TRANS64 P1, [R142+URZ], R13 ;  /* 0x0000000d8e0095a7 */ /* 0x000f24000802007f */
[----:B----4-:R-:W-:Y:S05]  /*9770*/  @!P1 BRA `(.L_x_27) ;  /* 0xfffffffc00ec9947 */ /* 0x010fea000383ffff */
[----:B------:R-:W-:Y:S05]  /*9780*/  BRA `(.L_x_26) ;  /* 0xffffff8800987947 */ /* 0x000fea000383ffff */
.L_x_176:
[----:B------:R-:W-:Y:S01]  /*9790*/  BSSY B1, `(.L_x_198) ;  /* 0x0000006000017945 */ /* 0x000fe20003800000 */
[----:B------:R-:W-:-:S07]  /*97a0*/  IMAD.MOV.U32 R6, RZ, RZ, -0x1 ;  /* 0xffffffffff067424 */ /* 0x000fce00078e00ff */
[----:B------:R-:W-:Y:S05]  /*97b0*/  WARPSYNC.COLLECTIVE R6, `(.L_x_199) ;  /* 0x00000000060c7348 */ /* 0x000fea0003c00000 */
[----:B------:R-:W-:Y:S02]  /*97c0*/  ELECT P0, UR62, PT ;  /* 0x00000000003e782f */ /* 0x000fe40003800000 */
[----:B------:R-:W-:Y:S01]  /*97d0*/  MOV R6, UR62 ;  /* 0x0000003e00067c02 */ /* 0x000fe20008000f00 */
[----:B------:R-:W-:Y:S10]  /*97e0*/  ENDCOLLECTIVE ;  /* 0x000000000000791b */ /* 0x000ff40003800000 */
.L_x_199:
[----:B------:R-:W-:Y:S05]  /*97f0*/  BSYNC B1 ;  /* 0x0000000000017941 */ /* 0x000fea0003800000 */
.L_x_198:
[----:B------:R-:W-:Y:S05]  /*9800*/  BRA `(.L_x_200) ;  /* 0xffffffec00cc7947 */ /* 0x000fea000383ffff */
.L_x_179:
[----:B0-----:R0:W1:Y:S02]  /*9810*/  SYNCS.PHASECHK.TRANS64.TRYWAIT P0, [R22+URZ+0x38], R9 ;  /* 0x00003809160075a7 */ /* 0x001064000800017f */
[----:B-1----:R-:W-:Y:S05]  /*9820*/  @!P0 NANOSLEEP.SYNCS 0x989680 ;  /* 0x009896800000895d */ /* 0x002fea0003900000 */
[----:B------:R-:W1:Y:S02]  /*9830*/  @!P0 SYNCS.PHASECHK.TRANS64 P0, [R22+URZ+0x38], R9 ;  /* 0x00003809160085a7 */ /* 0x000e64000800007f */
[----:B-1----:R-:W-:Y:S05]  /*9840*/  @!P0 BRA `(.L_x_179) ;  /* 0xfffffffc00f08947 */ /* 0x002fea000383ffff */
[----:B------:R-:W-:Y:S05]  /*9850*/  BRA `(.L_x_201) ;  /* 0xfffffff0000c7947 */ /* 0x000fea000383ffff */
.L_x_187:
[----:B------:R-:W-:Y:S01]  /*9860*/  BSSY B0, `(.L_x_202) ;  /* 0x0000006000007945 */ /* 0x000fe20003800000 */
[----:B------:R-:W-:-:S07]  /*9870*/  IMAD.MOV.U32 R6, RZ, RZ, -0x1 ;  /* 0xffffffffff067424 */ /* 0x000fce00078e00ff */
[----:B0-----:R-:W-:Y:S05]  /*9880*/  WARPSYNC.COLLECTIVE R6, `(.L_x_203) ;  /* 0x00000000060c7348 */ /* 0x001fea0003c00000 */
[----:B------:R-:W-:Y:S02]  /*9890*/  ELECT P0, UR62, PT ;  /* 0x00000000003e782f */ /* 0x000fe40003800000 */
[----:B------:R-:W-:Y:S01]  /*98a0*/  MOV R6, UR62 ;  /* 0x0000003e00067c02 */ /* 0x000fe20008000f00 */
[----:B0-----:R-:W-:Y:S10]  /*98b0*/  ENDCOLLECTIVE ;  /* 0x000000000000791b */ /* 0x001ff40003800000 */
.L_x_203:
[----:B------:R-:W-:Y:S05]  /*98c0*/  BSYNC B0 ;  /* 0x0000000000007941 */ /* 0x000fea0003800000 */
.L_x_202:
[----:B------:R-:W-:Y:S05]  /*98d0*/  BRA `(.L_x_204) ;  /* 0xfffffff8005c7947 */ /* 0x000fea000383ffff */
.L_x_191:
[----:B0-----:R0:W1:Y:S02]  /*98e0*/  SYNCS.PHASECHK.TRANS64.TRYWAIT P0, [R6+URZ], R3 ;  /* 0x00000003060075a7 */ /* 0x001064000800017f */
[----:B-1----:R-:W-:Y:S05]  /*98f0*/  @!P0 NANOSLEEP.SYNCS 0x989680 ;  /* 0x009896800000895d */ /* 0x002fea0003900000 */
[----:B------:R-:W1:Y:S02]  /*9900*/  @!P0 SYNCS.PHASECHK.TRANS64 P0, [R6+URZ], R3 ;  /* 0x00000003060085a7 */ /* 0x000e64000800007f */
[----:B-1----:R-:W-:Y:S05]  /*9910*/  @!P0 BRA `(.L_x_191) ;  /* 0xfffffffc00f08947 */ /* 0x002fea000383ffff */
[----:B------:R-:W-:Y:S05]  /*9920*/  BRA `(.L_x_205) ;  /* 0xfffffff8009c7947 */ /* 0x000fea000383ffff */
.L_x_192:
[----:B0-----:R0:W1:Y:S02]  /*9930*/  SYNCS.PHASECHK.TRANS64.TRYWAIT P0, [R7+URZ], R4 ;  /* 0x00000004070075a7 */ /* 0x001064000800017f */
[----:B-1----:R-:W-:Y:S05]  /*9940*/  @!P0 NANOSLEEP.SYNCS 0x989680 ;  /* 0x009896800000895d */ /* 0x002fea0003900000 */
[----:B------:R-:W1:Y:S02]  /*9950*/  @!P0 SYNCS.PHASECHK.TRANS64 P0, [R7+URZ], R4 ;  /* 0x00000004070085a7 */ /* 0x000e64000800007f */
[----:B-1----:R-:W-:Y:S05]  /*9960*/  @!P0 BRA `(.L_x_192) ;  /* 0xfffffffc00f08947 */ /* 0x002fea000383ffff */
[----:B------:R-:W-:Y:S05]  /*9970*/  BRA `(.L_x_206) ;  /* 0xfffffff800ac7947 */ /* 0x000fea000383ffff */
.L_x_193:
[----:B0-----:R0:W1:Y:S02]  /*9980*/  SYNCS.PHASECHK.TRANS64.TRYWAIT P0, [R6+URZ], R5 ;  /* 0x00000005060075a7 */ /* 0x001064000800017f */
[----:B-1----:R-:W-:Y:S05]  /*9990*/  @!P0 NANOSLEEP.SYNCS 0x989680 ;  /* 0x009896800000895d */ /* 0x002fea0003900000 */
[----:B------:R-:W1:Y:S02]  /*99a0*/  @!P0 SYNCS.PHASECHK.TRANS64 P0, [R6+URZ], R5 ;  /* 0x00000005060085a7 */ /* 0x000e64000800007f */
[----:B-1----:R-:W-:Y:S05]  /*99b0*/  @!P0 BRA `(.L_x_193) ;  /* 0xfffffffc00f08947 */ /* 0x002fea000383ffff */
[----:B------:R-:W-:Y:S05]  /*99c0*/  BRA `(.L_x_207) ;  /* 0xfffffff800bc7947 */ /* 0x000fea000383ffff */
.L_x_194:
[----:B0-----:R0:W1:Y:S02]  /*99d0*/  SYNCS.PHASECHK.TRANS64.TRYWAIT P0, [R9+URZ], R4 ;  /* 0x00000004090075a7 */ /* 0x001064000800017f */
[----:B-1----:R-:W-:Y:S05]  /*99e0*/  @!P0 NANOSLEEP.SYNCS 0x989680 ;  /* 0x009896800000895d */ /* 0x002fea0003900000 */
[----:B------:R-:W1:Y:S02]  /*99f0*/  @!P0 SYNCS.PHASECHK.TRANS64 P0, [R9+URZ], R4 ;  /* 0x00000004090085a7 */ /* 0x000e64000800007f */
[----:B-1----:R-:W-:Y:S05]  /*9a00*/  @!P0 BRA `(.L_x_194) ;  /* 0xfffffffc00f08947 */ /* 0x002fea000383ffff */
[----:B------:R-:W-:Y:S05]  /*9a10*/  BRA `(.L_x_208) ;  /* 0xfffffff800cc7947 */ /* 0x000fea000383ffff */
.L_x_195:
[----:B0-----:R0:W1:Y:S02]  /*9a20*/  SYNCS.PHASECHK.TRANS64.TRYWAIT P0, [R10+URZ], R5 ;  /* 0x000000050a0075a7 */ /* 0x001064000800017f */
[----:B-1----:R-:W-:Y:S05]  /*9a30*/  @!P0 NANOSLEEP.SYNCS 0x989680 ;  /* 0x009896800000895d */ /* 0x002fea0003900000 */
[----:B------:R-:W1:Y:S02]  /*9a40*/  @!P0 SYNCS.PHASECHK.TRANS64 P0, [R10+URZ], R5 ;  /* 0x000000050a0085a7 */ /* 0x000e64000800007f */
[----:B-1----:R-:W-:Y:S05]  /*9a50*/  @!P0 BRA `(.L_x_195) ;  /* 0xfffffffc00f08947 */ /* 0x002fea000383ffff */
[----:B------:R-:W-:Y:S05]  /*9a60*/  BRA `(.L_x_209) ;  /* 0xfffffff800dc7947 */ /* 0x000fea000383ffff */
.L_x_196:
[----:B-1----:R1:W2:Y:S02]  /*9a70*/  SYNCS.PHASECHK.TRANS64.TRYWAIT P0, [R11+URZ], R6 ;  /* 0x000000060b0075a7 */ /* 0x0022a4000800017f */
[----:B--2---:R-:W-:Y:S05]  /*9a80*/  @!P0 NANOSLEEP.SYNCS 0x989680 ;  /* 0x009896800000895d */ /* 0x004fea0003900000 */
[----:B------:R-:W2:Y:S02]  /*9a90*/  @!P0 SYNCS.PHASECHK.TRANS64 P0, [R11+URZ], R6 ;  /* 0x000000060b0085a7 */ /* 0x000ea4000800007f */
[----:B--2---:R-:W-:Y:S05]  /*9aa0*/  @!P0 BRA `(.L_x_196) ;  /* 0xfffffffc00f08947 */ /* 0x004fea000383ffff */
[----:B------:R-:W-:Y:S05]  /*9ab0*/  BRA `(.L_x_210) ;  /* 0xfffffff800e47947 */ /* 0x000fea000383ffff */
.L_x_211:
[----:B------:R-:W-:-:S00]  /*9ac0*/  BRA `(.L_x_211) ;  /* 0xfffffffc00fc7947 */ /* 0x000fc0000383ffff */
[----:B------:R-:W-:-:S00]  /*9ad0*/  NOP ;  /* 0x0000000000007918 */ /* 0x000fc00000000000 */
        /* <DEDUP_REMOVED lines=10> */
.L_x_212:


//--------------------- .nv.shared._ZN7cutlass13device_kernelINS_4gemm6kernel13GemmUniversalIN4cute5tupleIJiiiiEEENS1_10collective13CollectiveMmaINS1_37MainloopSm90TmaGmmaWarpSpecializedFP8ILi7ENS5_IJNS4_1CILi1EEENSA_ILi2EEESB_EEENS1_35KernelTmaWarpSpecializedCooperativeEEENS5_IJNSA_ILi128EEESG_SG_EEENS_12float_e4m3_tENS5_IJlSB_lEEESI_SJ_NS4_8TiledMMAINS4_8MMA_AtomIJNS4_4SM904GMMA31MMA_64x128x32_F32E4M3E4M3_SS_TNILNSN_7ScaleInE1ELSP_1EEEEEENS4_6LayoutINS5_IJSC_SB_SB_EEENS5_IJSB_NSA_ILi0EEESU_EEEEENS5_IJNS4_10UnderscoreESX_SX_EEEEENS4_23SM90_TMA_LOAD_MULTICASTENS4_14ComposedLayoutINS4_7SwizzleILi3ELi4ELi3EEENS4_18smem_ptr_flag_bitsILi8EEENSS_INS5_IJNSA_ILi8EEESG_EEENS5_IJSG_SB_EEEEEEEvNS4_8identityENS4_13SM90_TMA_LOADES1A_vS1B_EENS_8epilogue10collective6detail29Sm90TmaWarpSpecializedAdapterINS1F_15DefaultEpilogueISI_SJ_SJ_NS1E_6thread17LinearCombinationISI_Li1EffLNS1J_9ScaleType4KindE0ELNS_15FloatRoundStyleE2ESI_EENS1_15EpilogueDefaultEEEEEvvEEEEvNT_6ParamsE --------------------------
	.section	.nv.shared._ZN7cutlass13device_kernelINS_4gemm6kernel13GemmUniversalIN4cute5tupleIJiiiiEEENS1_10collective13CollectiveMmaINS1_37MainloopSm90TmaGmmaWarpSpecializedFP8ILi7ENS5_IJNS4_1CILi1EEENSA_ILi2EEESB_EEENS1_35KernelTmaWarpSpecializedCooperativeEEENS5_IJNSA_ILi128EEESG_SG_EEENS_12float_e4m3_tENS5_IJlSB_lEEESI_SJ_NS4_8TiledMMAINS4_8MMA_AtomIJNS4_4SM904GMMA31MMA_64x128x32_F32E4M3E4M3_SS_TNILNSN_7ScaleInE1ELSP_1EEEEEENS4_6LayoutINS5_IJSC_SB_SB_EEENS5_IJSB_NSA_ILi0EEESU_EEEEENS5_IJNS4_10UnderscoreESX_SX_EEEEENS4_23SM90_TMA_LOAD_MULTICASTENS4_14ComposedLayoutINS4_7SwizzleILi3ELi4ELi3EEENS4_18smem_ptr_flag_bitsILi8EEENSS_INS5_IJNSA_ILi8EEESG_EEENS5_IJSG_SB_EEEEEEEvNS4_8identityENS4_13SM90_TMA_LOADES1A_vS1B_EENS_8epilogue10collective6detail29Sm90TmaWarpSpecializedAdapterINS1F_15DefaultEpilogueISI_SJ_SJ_NS1E_6thread17LinearCombinationISI_Li1EffLNS1J_9ScaleType4KindE0ELNS_15FloatRoundStyleE2ESI_EENS1_15EpilogueDefaultEEEEEvvEEEEvNT_6ParamsE,"aw",@nobits
	.sectionflags	@""
	.align	16
	.zero		1024


//--------------------- .nv.shared.reserved.0     --------------------------
	.section	.nv.shared.reserved.0,"aw",@nobits
	.weak		__nv_reservedSMEM_offset_0_alias
	.size		__nv_reservedSMEM_offset_0_alias, 0, 0
	.other		__nv_reservedSMEM_offset_0_alias,@"STO_CUDA_RESERVED_SHARED STV_DEFAULT"
__nv_reservedSMEM_offset_0_alias:
	.zero		0


//--------------------- .nv.global                --------------------------
	.section	.nv.global,"aw",@nobits
.nv.global:
	.type		_ZN39_INTERNAL_149a1b9e_4_k_cu_3db16b01_41584cute1_E,@object
	.size		_ZN39_INTERNAL_149a1b9e_4_k_cu_3db16b01_41584cute1_E,(_ZN39_INTERNAL_149a1b9e_4_k_cu_3db16b01_41584cuda3std3__45__cpo6cbeginE - _ZN39_INTERNAL_149a1b9e_4_k_cu_3db16b01_41584cute1_E)
_ZN39_INTERNAL_149a1b9e_4_k_cu_3db16b01_41584cute1_E:
	.zero		1
	.type		_ZN39_INTERNAL_149a1b9e_4_k_cu_3db16b01_41584cuda3std3__45__cpo6cbeginE,@object
	.size		_ZN39_INTERNAL_149a1b9e_4_k_cu_3db16b01_41584cuda3std3__45__cpo6cbeginE,(_ZN39_INTERNAL_149a1b9e_4_k_cu_3db16b01_41584cuda3std3__48in_placeE - _ZN39_INTERNAL_149a1b9e_4_k_cu_3db16b01_41584cuda3std3__45__cpo6cbeginE)
_ZN39_INTERNAL_149a1b9e_4_k_cu_3db16b01_41584cuda3std3__45__cpo6cbeginE:
	.zero		1
	.type		_ZN39_INTERNAL_149a1b9e_4_k_cu_3db16b01_41584cuda3std3__48in_placeE,@object
	.size		_ZN39_INTERNAL_149a1b9e_4_k_cu_3db16b01_41584cuda3std3__48in_placeE,(_ZN39_INTERNAL_149a1b9e_4_k_cu_3db16b01_41584cuda3std6ranges3__45__cpo9iter_moveE - _ZN39_INTERNAL_149a1b9e_4_k_cu_3db16b01_41584cuda3std3__48in_placeE)
_ZN39_INTERNAL_149a1b9e_4_k_cu_3db16b01_41584cuda3std3__48in_placeE:
	.zero		1
	.type		_ZN39_INTERNAL_149a1b9e_4_k_cu_3db16b01_41584cuda3std6ranges3__45__cpo9iter_moveE,@object
	.size		_ZN39_INTERNAL_149a1b9e_4_k_cu_3db16b01_41584cuda3std6ranges3__45__cpo9iter_moveE,(_ZN39_INTERNAL_149a1b9e_4_k_cu_3db16b01_41584cuda3std3__45__cpo5beginE - _ZN39_INTERNAL_149a1b9e_4_k_cu_3db16b01_41584cuda3std6ranges3__45__cpo9iter_moveE)
_ZN39_INTERNAL_149a1b9e_4_k_cu_3db16b01_41584cuda3std6ranges3__45__cpo9iter_moveE:
	.zero		1
	.type		_ZN39_INTERNAL_149a1b9e_4_k_cu_3db16b01_41584cuda3std3__45__cpo5beginE,@object
	.size		_ZN39_INTERNAL_149a1b9e_4_k_cu_3db16b01_41584cuda3std3__45__cpo5beginE,(_ZN39_INTERNAL_149a1b9e_4_k_cu_3db16b01_41584cuda3std3__441_GLOBAL__N__149a1b9e_4_k_cu_3db16b01_41586ignoreE - _ZN39_INTERNAL_149a1b9e_4_k_cu_3db16b01_41584cuda3std3__45__cpo5beginE)
_ZN39_INTERNAL_149a1b9e_4_k_cu_3db16b01_41584cuda3std3__45__cpo5beginE:
	.zero		1
	.type		_ZN39_INTERNAL_149a1b9e_4_k_cu_3db16b01_41584cuda3std3__441_GLOBAL__N__149a1b9e_4_k_cu_3db16b01_41586ignoreE,@object
	.size		_ZN39_INTERNAL_149a1b9e_4_k_cu_3db16b01_41584cuda3std3__441_GLOBAL__N__149a1b9e_4_k_cu_3db16b01_41586ignoreE,(_ZN39_INTERNAL_149a1b9e_4_k_cu_3db16b01_41584cute7productE - _ZN39_INTERNAL_149a1b9e_4_k_cu_3db16b01_41584cuda3std3__441_GLOBAL__N__149a1b9e_4_k_cu_3db16b01_41586ignoreE)
_ZN39_INTERNAL_149a1b9e_4_k_cu_3db16b01_41584cuda3std3__441_GLOBAL__N__149a1b9e_4_k_cu_3db16b01_41586ignoreE:
	.zero		1
	.type		_ZN39_INTERNAL_149a1b9e_4_k_cu_3db16b01_41584cute7productE,@object
	.size		_ZN39_INTERNAL_149a1b9e_4_k_cu_3db16b01_41584cute7productE,(_ZN39_INTERNAL_149a1b9e_4_k_cu_3db16b01_41584cuda3std3__45__cpo3endE - _ZN39_INTERNAL_149a1b9e_4_k_cu_3db16b01_41584cute7productE)
_ZN39_INTERNAL_149a1b9e_4_k_cu_3db16b01_41584cute7productE:
	.zero		1
	.type		_ZN39_INTERNAL_149a1b9e_4_k_cu_3db16b01_41584cuda3std3__45__cpo3endE,@object
	.size		_ZN39_INTERNAL_149a1b9e_4_k_cu_3db16b01_41584cuda3std3__45__cpo3endE,(_ZN39_INTERNAL_149a1b9e_4_k_cu_3db16b01_41584cuda3std3__419piecewise_constructE - _ZN39_INTERNAL_149a1b9e_4_k_cu_3db16b01_41584cuda3std3__45__cpo3endE)
_ZN39_INTERNAL_149a1b9e_4_k_cu_3db16b01_41584cuda3std3__45__cpo3endE:
	.zero		1
	.type		_ZN39_INTERNAL_149a1b9e_4_k_cu_3db16b01_41584cuda3std3__419piecewise_constructE,@object
	.size		_ZN39_INTERNAL_149a1b9e_4_k_cu_3db16b01_41584cuda3std3__419piecewise_constructE,(_ZN39_INTERNAL_149a1b9e_4_k_cu_3db16b01_41584cuda3std3__45__cpo4cendE - _ZN39_INTERNAL_149a1b9e_4_k_cu_3db16b01_41584cuda3std3__419piecewise_constructE)
_ZN39_INTERNAL_149a1b9e_4_k_cu_3db16b01_41584cuda3std3__419piecewise_constructE:
	.zero		1
	.type		_ZN39_INTERNAL_149a1b9e_4_k_cu_3db16b01_41584cuda3std3__45__cpo4cendE,@object
	.size		_ZN39_INTERNAL_149a1b9e_4_k_cu_3db16b01_41584cuda3std3__45__cpo4cendE,(_ZN39_INTERNAL_149a1b9e_4_k_cu_3db16b01_41584cuda3std6ranges3__45__cpo4swapE - _ZN39_INTERNAL_149a1b9e_4_k_cu_3db16b01_41584cuda3std3__45__cpo4cendE)
_ZN39_INTERNAL_149a1b9e_4_k_cu_3db16b01_41584cuda3std3__45__cpo4cendE:
	.zero		1
	.type		_ZN39_INTERNAL_149a1b9e_4_k_cu_3db16b01_41584cuda3std6ranges3__45__cpo4swapE,@object
	.size		_ZN39_INTERNAL_149a1b9e_4_k_cu_3db16b01_41584cuda3std6ranges3__45__cpo4swapE,(.L_7 - _ZN39_INTERNAL_149a1b9e_4_k_cu_3db16b01_41584cuda3std6ranges3__45__cpo4swapE)
_ZN39_INTERNAL_149a1b9e_4_k_cu_3db16b01_41584cuda3std6ranges3__45__cpo4swapE:
	.zero		1
.L_7:


//--------------------- .nv.constant0._ZN7cutlass13device_kernelINS_4gemm6kernel13GemmUniversalIN4cute5tupleIJiiiiEEENS1_10collective13CollectiveMmaINS1_37MainloopSm90TmaGmmaWarpSpecializedFP8ILi7ENS5_IJNS4_1CILi1EEENSA_ILi2EEESB_EEENS1_35KernelTmaWarpSpecializedCooperativeEEENS5_IJNSA_ILi128EEESG_SG_EEENS_12float_e4m3_tENS5_IJlSB_lEEESI_SJ_NS4_8TiledMMAINS4_8MMA_AtomIJNS4_4SM904GMMA31MMA_64x128x32_F32E4M3E4M3_SS_TNILNSN_7ScaleInE1ELSP_1EEEEEENS4_6LayoutINS5_IJSC_SB_SB_EEENS5_IJSB_NSA_ILi0EEESU_EEEEENS5_IJNS4_10UnderscoreESX_SX_EEEEENS4_23SM90_TMA_LOAD_MULTICASTENS4_14ComposedLayoutINS4_7SwizzleILi3ELi4ELi3EEENS4_18smem_ptr_flag_bitsILi8EEENSS_INS5_IJNSA_ILi8EEESG_EEENS5_IJSG_SB_EEEEEEEvNS4_8identityENS4_13SM90_TMA_LOADES1A_vS1B_EENS_8epilogue10collective6detail29Sm90TmaWarpSpecializedAdapterINS1F_15DefaultEpilogueISI_SJ_SJ_NS1E_6thread17LinearCombinationISI_Li1EffLNS1J_9ScaleType4KindE0ELNS_15FloatRoundStyleE2ESI_EENS1_15EpilogueDefaultEEEEEvvEEEEvNT_6ParamsE --------------------------
	.section	.nv.constant0._ZN7cutlass13device_kernelINS_4gemm6kernel13GemmUniversalIN4cute5tupleIJiiiiEEENS1_10collective13CollectiveMmaINS1_37MainloopSm90TmaGmmaWarpSpecializedFP8ILi7ENS5_IJNS4_1CILi1EEENSA_ILi2EEESB_EEENS1_35KernelTmaWarpSpecializedCooperativeEEENS5_IJNSA_ILi128EEESG_SG_EEENS_12float_e4m3_tENS5_IJlSB_lEEESI_SJ_NS4_8TiledMMAINS4_8MMA_AtomIJNS4_4SM904GMMA31MMA_64x128x32_F32E4M3E4M3_SS_TNILNSN_7ScaleInE1ELSP_1EEEEEENS4_6LayoutINS5_IJSC_SB_SB_EEENS5_IJSB_NSA_ILi0EEESU_EEEEENS5_IJNS4_10UnderscoreESX_SX_EEEEENS4_23SM90_TMA_LOAD_MULTICASTENS4_14ComposedLayoutINS4_7SwizzleILi3ELi4ELi3EEENS4_18smem_ptr_flag_bitsILi8EEENSS_INS5_IJNSA_ILi8EEESG_EEENS5_IJSG_SB_EEEEEEEvNS4_8identityENS4_13SM90_TMA_LOADES1A_vS1B_EENS_8epilogue10collective6detail29Sm90TmaWarpSpecializedAdapterINS1F_15DefaultEpilogueISI_SJ_SJ_NS1E_6thread17LinearCombinationISI_Li1EffLNS1J_9ScaleType4KindE0ELNS_15FloatRoundStyleE2ESI_EENS1_15EpilogueDefaultEEEEEvvEEEEvNT_6ParamsE,"a",@progbits
	.sectionflags	@""
	.align	4
.nv.constant0._ZN7cutlass13device_kernelINS_4gemm6kernel13GemmUniversalIN4cute5tupleIJiiiiEEENS1_10collective13CollectiveMmaINS1_37MainloopSm90TmaGmmaWarpSpecializedFP8ILi7ENS5_IJNS4_1CILi1EEENSA_ILi2EEESB_EEENS1_35KernelTmaWarpSpecializedCooperativeEEENS5_IJNSA_ILi128EEESG_SG_EEENS_12float_e4m3_tENS5_IJlSB_lEEESI_SJ_NS4_8TiledMMAINS4_8MMA_AtomIJNS4_4SM904GMMA31MMA_64x128x32_F32E4M3E4M3_SS_TNILNSN_7ScaleInE1ELSP_1EEEEEENS4_6LayoutINS5_IJSC_SB_SB_EEENS5_IJSB_NSA_ILi0EEESU_EEEEENS5_IJNS4_10UnderscoreESX_SX_EEEEENS4_23SM90_TMA_LOAD_MULTICASTENS4_14ComposedLayoutINS4_7SwizzleILi3ELi4ELi3EEENS4_18smem_ptr_flag_bitsILi8EEENSS_INS5_IJNSA_ILi8EEESG_EEENS5_IJSG_SB_EEEEEEEvNS4_8identityENS4_13SM90_TMA_LOADES1A_vS1B_EENS_8epilogue10collective6detail29Sm90TmaWarpSpecializedAdapterINS1F_15DefaultEpilogueISI_SJ_SJ_NS1E_6thread17LinearCombinationISI_Li1EffLNS1J_9ScaleType4KindE0ELNS_15FloatRoundStyleE2ESI_EENS1_15EpilogueDefaultEEEEEvvEEEEvNT_6ParamsE:
	.zero		1664


//--------------------- SYMBOLS --------------------------

	.type		.nv.reservedSmem.offset0,@object
	.size		.nv.reservedSmem.offset0,0x4
